	.target	sm_80

	.elftype	@"ET_EXEC"


//--------------------- .note.nv.tkinfo           --------------------------
	.section	.note.nv.tkinfo,"",@"SHT_NOTE"
	.sectionflags	@"SHF_NOTE_NV_TKINFO"
	.tkinfo
        /*0018*/ 	.word	0x00000002
        /*0030*/ 	.string	""
        /*0030*/ 	.string	"ptxas"
        /*0030*/ 	.string	"Cuda compilation tools, release 13.0, V13.0.88"
        /*0030*/ 	.string	"Build cuda_13.0.r13.0/compiler.36424714_0"
        /*0030*/ 	.string	"-arch sm_80 -m 64 "



//--------------------- .note.nv.cuinfo           --------------------------
	.section	.note.nv.cuinfo,"",@"SHT_NOTE"
	.sectionflags	@"SHF_NOTE_NV_CUINFO"
        /*0018*/ 	.short	0x0002
        /*001a*/ 	.short	0x0050
        /*001c*/ 	.short	0x0082
	.zero		2


//--------------------- .nv.info                  --------------------------
	.section	.nv.info,"",@"SHT_CUDA_INFO"
	.align	4


	//----- nvinfo : EIATTR_REGCOUNT
	.align		4
        /*0000*/ 	.byte	0x04, 0x2f
        /*0002*/ 	.short	(.L_29 - .L_28)
	.align		4
.L_28:
        /*0004*/ 	.word	index@(_ZN2at6native6detail51split_with_sizes_copy_out_contiguous_no_cast_kernelEPPcS3_PlS4_S4_ll)
        /*0008*/ 	.word	0x0000001e


	//----- nvinfo : EIATTR_FRAME_SIZE
	.align		4
.L_29:
        /*000c*/ 	.byte	0x04, 0x11
        /*000e*/ 	.short	(.L_31 - .L_30)
	.align		4
.L_30:
        /*0010*/ 	.word	index@(_ZN2at6native6detail51split_with_sizes_copy_out_contiguous_no_cast_kernelEPPcS3_PlS4_S4_ll)
        /*0014*/ 	.word	0x00000000


	//----- nvinfo : EIATTR_REGCOUNT
	.align		4
.L_31:
        /*0018*/ 	.byte	0x04, 0x2f
        /*001a*/ 	.short	(.L_33 - .L_32)
	.align		4
.L_32:
        /*001c*/ 	.word	index@(_ZN2at6native6detail21chunk_cat_cuda_kernelIccEEvPPT0_PT_PlS8_S8_S8_S8_S8_lll)
        /*0020*/ 	.word	0x00000020


	//----- nvinfo : EIATTR_FRAME_SIZE
	.align		4
.L_33:
        /*0024*/ 	.byte	0x04, 0x11
        /*0026*/ 	.short	(.L_35 - .L_34)
	.align		4
.L_34:
        /*0028*/ 	.word	index@($__internal_2_$__cuda_sm20_div_s64)
        /*002c*/ 	.word	0x00000000


	//----- nvinfo : EIATTR_FRAME_SIZE
	.align		4
.L_35:
        /*0030*/ 	.byte	0x04, 0x11
        /*0032*/ 	.short	(.L_37 - .L_36)
	.align		4
.L_36:
        /*0034*/ 	.word	index@(_ZN2at6native6detail21chunk_cat_cuda_kernelIccEEvPPT0_PT_PlS8_S8_S8_S8_S8_lll)
        /*0038*/ 	.word	0x00000000


	//----- nvinfo : EIATTR_REGCOUNT
	.align		4
.L_37:
        /*003c*/ 	.byte	0x04, 0x2f
        /*003e*/ 	.short	(.L_39 - .L_38)
	.align		4
.L_38:
        /*0040*/ 	.word	index@(_ZN2at6native6detail21chunk_cat_cuda_kernelIfN3c108BFloat16EEEvPPT0_PT_PlSA_SA_SA_SA_SA_lll)
        /*0044*/ 	.word	0x00000020


	//----- nvinfo : EIATTR_FRAME_SIZE
	.align		4
.L_39:
        /*0048*/ 	.byte	0x04, 0x11
        /*004a*/ 	.short	(.L_41 - .L_40)
	.align		4
.L_40:
        /*004c*/ 	.word	index@($__internal_1_$__cuda_sm20_div_u64)
        /*0050*/ 	.word	0x00000000


	//----- nvinfo : EIATTR_FRAME_SIZE
	.align		4
.L_41:
        /*0054*/ 	.byte	0x04, 0x11
        /*0056*/ 	.short	(.L_43 - .L_42)
	.align		4
.L_42:
        /*0058*/ 	.word	index@($__internal_0_$__cuda_sm20_div_s64)
        /*005c*/ 	.word	0x00000000


	//----- nvinfo : EIATTR_FRAME_SIZE
	.align		4
.L_43:
        /*0060*/ 	.byte	0x04, 0x11
        /*0062*/ 	.short	(.L_45 - .L_44)
	.align		4
.L_44:
        /*0064*/ 	.word	index@(_ZN2at6native6detail21chunk_cat_cuda_kernelIfN3c108BFloat16EEEvPPT0_PT_PlSA_SA_SA_SA_SA_lll)
        /*0068*/ 	.word	0x00000000


	//----- nvinfo : EIATTR_MIN_STACK_SIZE
	.align		4
.L_45:
        /*006c*/ 	.byte	0x04, 0x12
        /*006e*/ 	.short	(.L_47 - .L_46)
	.align		4
.L_46:
        /*0070*/ 	.word	index@(_ZN2at6native6detail21chunk_cat_cuda_kernelIfN3c108BFloat16EEEvPPT0_PT_PlSA_SA_SA_SA_SA_lll)
        /*0074*/ 	.word	0x00000000


	//----- nvinfo : EIATTR_MIN_STACK_SIZE
	.align		4
.L_47:
        /*0078*/ 	.byte	0x04, 0x12
        /*007a*/ 	.short	(.L_49 - .L_48)
	.align		4
.L_48:
        /*007c*/ 	.word	index@(_ZN2at6native6detail21chunk_cat_cuda_kernelIccEEvPPT0_PT_PlS8_S8_S8_S8_S8_lll)
        /*0080*/ 	.word	0x00000000


	//----- nvinfo : EIATTR_MIN_STACK_SIZE
	.align		4
.L_49:
        /*0084*/ 	.byte	0x04, 0x12
        /*0086*/ 	.short	(.L_51 - .L_50)
	.align		4
.L_50:
        /*0088*/ 	.word	index@(_ZN2at6native6detail51split_with_sizes_copy_out_contiguous_no_cast_kernelEPPcS3_PlS4_S4_ll)
        /*008c*/ 	.word	0x00000000
.L_51:


//--------------------- .nv.info._ZN2at6native6detail21chunk_cat_cuda_kernelIfN3c108BFloat16EEEvPPT0_PT_PlSA_SA_SA_SA_SA_lll --------------------------
	.section	.nv.info._ZN2at6native6detail21chunk_cat_cuda_kernelIfN3c108BFloat16EEEvPPT0_PT_PlSA_SA_SA_SA_SA_lll,"",@"SHT_CUDA_INFO"
	.sectionflags	@""
	.align	4


	//----- nvinfo : EIATTR_CUDA_API_VERSION
	.align		4
        /*0000*/ 	.byte	0x04, 0x37
        /*0002*/ 	.short	(.L_53 - .L_52)
.L_52:
        /*0004*/ 	.word	0x00000082


	//----- nvinfo : EIATTR_SW2861232_WAR
	.align		4
.L_53:
        /*0008*/ 	.byte	0x01, 0x35
	.zero		2


	//----- nvinfo : EIATTR_PARAM_CBANK
	.align		4
        /*000c*/ 	.byte	0x04, 0x0a
        /*000e*/ 	.short	(.L_55 - .L_54)
	.align		4
.L_54:
        /*0010*/ 	.word	index@(.nv.constant0._ZN2at6native6detail21chunk_cat_cuda_kernelIfN3c108BFloat16EEEvPPT0_PT_PlSA_SA_SA_SA_SA_lll)
        /*0014*/ 	.short	0x0160
        /*0016*/ 	.short	0x0058


	//----- nvinfo : EIATTR_CBANK_PARAM_SIZE
	.align		4
.L_55:
        /*0018*/ 	.byte	0x03, 0x19
        /*001a*/ 	.short	0x0058


	//----- nvinfo : EIATTR_KPARAM_INFO
	.align		4
        /*001c*/ 	.byte	0x04, 0x17
        /*001e*/ 	.short	(.L_57 - .L_56)
.L_56:
        /*0020*/ 	.word	0x00000000
        /*0024*/ 	.short	0x000a
        /*0026*/ 	.short	0x0050
        /*0028*/ 	.byte	0x00, 0xf0, 0x21, 0x00


	//----- nvinfo : EIATTR_KPARAM_INFO
	.align		4
.L_57:
        /*002c*/ 	.byte	0x04, 0x17
        /*002e*/ 	.short	(.L_59 - .L_58)
.L_58:
        /*0030*/ 	.word	0x00000000
        /*0034*/ 	.short	0x0009
        /*0036*/ 	.short	0x0048
        /*0038*/ 	.byte	0x00, 0xf0, 0x21, 0x00


	//----- nvinfo : EIATTR_KPARAM_INFO
	.align		4
.L_59:
        /*003c*/ 	.byte	0x04, 0x17
        /*003e*/ 	.short	(.L_61 - .L_60)
.L_60:
        /*0040*/ 	.word	0x00000000
        /*0044*/ 	.short	0x0008
        /*0046*/ 	.short	0x0040
        /*0048*/ 	.byte	0x00, 0xf0, 0x21, 0x00


	//----- nvinfo : EIATTR_KPARAM_INFO
	.align		4
.L_61:
        /*004c*/ 	.byte	0x04, 0x17
        /*004e*/ 	.short	(.L_63 - .L_62)
.L_62:
        /*0050*/ 	.word	0x00000000
        /*0054*/ 	.short	0x0007
        /*0056*/ 	.short	0x0038
        /*0058*/ 	.byte	0x00, 0xf0, 0x21, 0x00


	//----- nvinfo : EIATTR_KPARAM_INFO
	.align		4
.L_63:
        /*005c*/ 	.byte	0x04, 0x17
        /*005e*/ 	.short	(.L_65 - .L_64)
.L_64:
        /*0060*/ 	.word	0x00000000
        /*0064*/ 	.short	0x0006
        /*0066*/ 	.short	0x0030
        /*0068*/ 	.byte	0x00, 0xf0, 0x21, 0x00


	//----- nvinfo : EIATTR_KPARAM_INFO
	.align		4
.L_65:
        /*006c*/ 	.byte	0x04, 0x17
        /*006e*/ 	.short	(.L_67 - .L_66)
.L_66:
        /*0070*/ 	.word	0x00000000
        /*0074*/ 	.short	0x0005
        /*0076*/ 	.short	0x0028
        /*0078*/ 	.byte	0x00, 0xf0, 0x21, 0x00


	//----- nvinfo : EIATTR_KPARAM_INFO
	.align		4
.L_67:
        /*007c*/ 	.byte	0x04, 0x17
        /*007e*/ 	.short	(.L_69 - .L_68)
.L_68:
        /*0080*/ 	.word	0x00000000
        /*0084*/ 	.short	0x0004
        /*0086*/ 	.short	0x0020
        /*0088*/ 	.byte	0x00, 0xf0, 0x21, 0x00


	//----- nvinfo : EIATTR_KPARAM_INFO
	.align		4
.L_69:
        /*008c*/ 	.byte	0x04, 0x17
        /*008e*/ 	.short	(.L_71 - .L_70)
.L_70:
        /*0090*/ 	.word	0x00000000
        /*0094*/ 	.short	0x0003
        /*0096*/ 	.short	0x0018
        /*0098*/ 	.byte	0x00, 0xf0, 0x21, 0x00


	//----- nvinfo : EIATTR_KPARAM_INFO
	.align		4
.L_71:
        /*009c*/ 	.byte	0x04, 0x17
        /*009e*/ 	.short	(.L_73 - .L_72)
.L_72:
        /*00a0*/ 	.word	0x00000000
        /*00a4*/ 	.short	0x0002
        /*00a6*/ 	.short	0x0010
        /*00a8*/ 	.byte	0x00, 0xf0, 0x21, 0x00


	//----- nvinfo : EIATTR_KPARAM_INFO
	.align		4
.L_73:
        /*00ac*/ 	.byte	0x04, 0x17
        /*00ae*/ 	.short	(.L_75 - .L_74)
.L_74:
        /*00b0*/ 	.word	0x00000000
        /*00b4*/ 	.short	0x0001
        /*00b6*/ 	.short	0x0008
        /*00b8*/ 	.byte	0x00, 0xf0, 0x21, 0x00


	//----- nvinfo : EIATTR_KPARAM_INFO
	.align		4
.L_75:
        /*00bc*/ 	.byte	0x04, 0x17
        /*00be*/ 	.short	(.L_77 - .L_76)
.L_76:
        /*00c0*/ 	.word	0x00000000
        /*00c4*/ 	.short	0x0000
        /*00c6*/ 	.short	0x0000
        /*00c8*/ 	.byte	0x00, 0xf0, 0x21, 0x00


	//----- nvinfo : EIATTR_MAXREG_COUNT
	.align		4
.L_77:
        /*00cc*/ 	.byte	0x03, 0x1b
        /*00ce*/ 	.short	0x00ff


	//----- nvinfo : EIATTR_MERCURY_ISA_VERSION
	.align		4
        /*00d0*/ 	.byte	0x03, 0x5f
        /*00d2*/ 	.short	0x0000


	//----- nvinfo : EIATTR_EXIT_INSTR_OFFSETS
	.align		4
        /*00d4*/ 	.byte	0x04, 0x1c
        /*00d6*/ 	.short	(.L_79 - .L_78)


	//   ....[0]....
.L_78:
        /*00d8*/ 	.word	0x00000920


	//   ....[1]....
        /*00dc*/ 	.word	0x00000cf0


	//   ....[2]....
        /*00e0*/ 	.word	0x00000ea0


	//----- nvinfo : EIATTR_CTAIDZ_USED
	.align		4
.L_79:
        /*00e4*/ 	.byte	0x01, 0x04
	.zero		2


	//----- nvinfo : EIATTR_CRS_STACK_SIZE
	.align		4
        /*00e8*/ 	.byte	0x04, 0x1e
        /*00ea*/ 	.short	(.L_81 - .L_80)
.L_80:
        /*00ec*/ 	.word	0x00000000
.L_81:


//--------------------- .nv.info._ZN2at6native6detail21chunk_cat_cuda_kernelIccEEvPPT0_PT_PlS8_S8_S8_S8_S8_lll --------------------------
	.section	.nv.info._ZN2at6native6detail21chunk_cat_cuda_kernelIccEEvPPT0_PT_PlS8_S8_S8_S8_S8_lll,"",@"SHT_CUDA_INFO"
	.sectionflags	@""
	.align	4


	//----- nvinfo : EIATTR_CUDA_API_VERSION
	.align		4
        /*0000*/ 	.byte	0x04, 0x37
        /*0002*/ 	.short	(.L_83 - .L_82)
.L_82:
        /*0004*/ 	.word	0x00000082


	//----- nvinfo : EIATTR_SW2861232_WAR
	.align		4
.L_83:
        /*0008*/ 	.byte	0x01, 0x35
	.zero		2


	//----- nvinfo : EIATTR_PARAM_CBANK
	.align		4
        /*000c*/ 	.byte	0x04, 0x0a
        /*000e*/ 	.short	(.L_85 - .L_84)
	.align		4
.L_84:
        /*0010*/ 	.word	index@(.nv.constant0._ZN2at6native6detail21chunk_cat_cuda_kernelIccEEvPPT0_PT_PlS8_S8_S8_S8_S8_lll)
        /*0014*/ 	.short	0x0160
        /*0016*/ 	.short	0x0058


	//----- nvinfo : EIATTR_CBANK_PARAM_SIZE
	.align		4
.L_85:
        /*0018*/ 	.byte	0x03, 0x19
        /*001a*/ 	.short	0x0058


	//----- nvinfo : EIATTR_KPARAM_INFO
	.align		4
        /*001c*/ 	.byte	0x04, 0x17
        /*001e*/ 	.short	(.L_87 - .L_86)
.L_86:
        /*0020*/ 	.word	0x00000000
        /*0024*/ 	.short	0x000a
        /*0026*/ 	.short	0x0050
        /*0028*/ 	.byte	0x00, 0xf0, 0x21, 0x00


	//----- nvinfo : EIATTR_KPARAM_INFO
	.align		4
.L_87:
        /*002c*/ 	.byte	0x04, 0x17
        /*002e*/ 	.short	(.L_89 - .L_88)
.L_88:
        /*0030*/ 	.word	0x00000000
        /*0034*/ 	.short	0x0009
        /*0036*/ 	.short	0x0048
        /*0038*/ 	.byte	0x00, 0xf0, 0x21, 0x00


	//----- nvinfo : EIATTR_KPARAM_INFO
	.align		4
.L_89:
        /*003c*/ 	.byte	0x04, 0x17
        /*003e*/ 	.short	(.L_91 - .L_90)
.L_90:
        /*0040*/ 	.word	0x00000000
        /*0044*/ 	.short	0x0008
        /*0046*/ 	.short	0x0040
        /*0048*/ 	.byte	0x00, 0xf0, 0x21, 0x00


	//----- nvinfo : EIATTR_KPARAM_INFO
	.align		4
.L_91:
        /*004c*/ 	.byte	0x04, 0x17
        /*004e*/ 	.short	(.L_93 - .L_92)
.L_92:
        /*0050*/ 	.word	0x00000000
        /*0054*/ 	.short	0x0007
        /*0056*/ 	.short	0x0038
        /*0058*/ 	.byte	0x00, 0xf0, 0x21, 0x00


	//----- nvinfo : EIATTR_KPARAM_INFO
	.align		4
.L_93:
        /*005c*/ 	.byte	0x04, 0x17
        /*005e*/ 	.short	(.L_95 - .L_94)
.L_94:
        /*0060*/ 	.word	0x00000000
        /*0064*/ 	.short	0x0006
        /*0066*/ 	.short	0x0030
        /*0068*/ 	.byte	0x00, 0xf0, 0x21, 0x00


	//----- nvinfo : EIATTR_KPARAM_INFO
	.align		4
.L_95:
        /*006c*/ 	.byte	0x04, 0x17
        /*006e*/ 	.short	(.L_97 - .L_96)
.L_96:
        /*0070*/ 	.word	0x00000000
        /*0074*/ 	.short	0x0005
        /*0076*/ 	.short	0x0028
        /*0078*/ 	.byte	0x00, 0xf0, 0x21, 0x00


	//----- nvinfo : EIATTR_KPARAM_INFO
	.align		4
.L_97:
        /*007c*/ 	.byte	0x04, 0x17
        /*007e*/ 	.short	(.L_99 - .L_98)
.L_98:
        /*0080*/ 	.word	0x00000000
        /*0084*/ 	.short	0x0004
        /*0086*/ 	.short	0x0020
        /*0088*/ 	.byte	0x00, 0xf0, 0x21, 0x00


	//----- nvinfo : EIATTR_KPARAM_INFO
	.align		4
.L_99:
        /*008c*/ 	.byte	0x04, 0x17
        /*008e*/ 	.short	(.L_101 - .L_100)
.L_100:
        /*0090*/ 	.word	0x00000000
        /*0094*/ 	.short	0x0003
        /*0096*/ 	.short	0x0018
        /*0098*/ 	.byte	0x00, 0xf0, 0x21, 0x00


	//----- nvinfo : EIATTR_KPARAM_INFO
	.align		4
.L_101:
        /*009c*/ 	.byte	0x04, 0x17
        /*009e*/ 	.short	(.L_103 - .L_102)
.L_102:
        /*00a0*/ 	.word	0x00000000
        /*00a4*/ 	.short	0x0002
        /*00a6*/ 	.short	0x0010
        /*00a8*/ 	.byte	0x00, 0xf0, 0x21, 0x00


	//----- nvinfo : EIATTR_KPARAM_INFO
	.align		4
.L_103:
        /*00ac*/ 	.byte	0x04, 0x17
        /*00ae*/ 	.short	(.L_105 - .L_104)
.L_104:
        /*00b0*/ 	.word	0x00000000
        /*00b4*/ 	.short	0x0001
        /*00b6*/ 	.short	0x0008
        /*00b8*/ 	.byte	0x00, 0xf0, 0x21, 0x00


	//----- nvinfo : EIATTR_KPARAM_INFO
	.align		4
.L_105:
        /*00bc*/ 	.byte	0x04, 0x17
        /*00be*/ 	.short	(.L_107 - .L_106)
.L_106:
        /*00c0*/ 	.word	0x00000000
        /*00c4*/ 	.short	0x0000
        /*00c6*/ 	.short	0x0000
        /*00c8*/ 	.byte	0x00, 0xf0, 0x21, 0x00


	//----- nvinfo : EIATTR_MAXREG_COUNT
	.align		4
.L_107:
        /*00cc*/ 	.byte	0x03, 0x1b
        /*00ce*/ 	.short	0x00ff


	//----- nvinfo : EIATTR_MERCURY_ISA_VERSION
	.align		4
        /*00d0*/ 	.byte	0x03, 0x5f
        /*00d2*/ 	.short	0x0000


	//----- nvinfo : EIATTR_EXIT_INSTR_OFFSETS
	.align		4
        /*00d4*/ 	.byte	0x04, 0x1c
        /*00d6*/ 	.short	(.L_109 - .L_108)


	//   ....[0]....
.L_108:
        /*00d8*/ 	.word	0x00000ef0


	//   ....[1]....
        /*00dc*/ 	.word	0x00001020


	//   ....[2]....
        /*00e0*/ 	.word	0x000010c0


	//   ....[3]....
        /*00e4*/ 	.word	0x000010e0


	//----- nvinfo : EIATTR_CTAIDZ_USED
	.align		4
.L_109:
        /*00e8*/ 	.byte	0x01, 0x04
	.zero		2


	//----- nvinfo : EIATTR_CRS_STACK_SIZE
	.align		4
        /*00ec*/ 	.byte	0x04, 0x1e
        /*00ee*/ 	.short	(.L_111 - .L_110)
.L_110:
        /*00f0*/ 	.word	0x00000000
.L_111:


//--------------------- .nv.info._ZN2at6native6detail51split_with_sizes_copy_out_contiguous_no_cast_kernelEPPcS3_PlS4_S4_ll --------------------------
	.section	.nv.info._ZN2at6native6detail51split_with_sizes_copy_out_contiguous_no_cast_kernelEPPcS3_PlS4_S4_ll,"",@"SHT_CUDA_INFO"
	.sectionflags	@""
	.align	4


	//----- nvinfo : EIATTR_CUDA_API_VERSION
	.align		4
        /*0000*/ 	.byte	0x04, 0x37
        /*0002*/ 	.short	(.L_113 - .L_112)
.L_112:
        /*0004*/ 	.word	0x00000082


	//----- nvinfo : EIATTR_SW2861232_WAR
	.align		4
.L_113:
        /*0008*/ 	.byte	0x01, 0x35
	.zero		2


	//----- nvinfo : EIATTR_PARAM_CBANK
	.align		4
        /*000c*/ 	.byte	0x04, 0x0a
        /*000e*/ 	.short	(.L_115 - .L_114)
	.align		4
.L_114:
        /*0010*/ 	.word	index@(.nv.constant0._ZN2at6native6detail51split_with_sizes_copy_out_contiguous_no_cast_kernelEPPcS3_PlS4_S4_ll)
        /*0014*/ 	.short	0x0160
        /*0016*/ 	.short	0x0038


	//----- nvinfo : EIATTR_CBANK_PARAM_SIZE
	.align		4
.L_115:
        /*0018*/ 	.byte	0x03, 0x19
        /*001a*/ 	.short	0x0038


	//----- nvinfo : EIATTR_KPARAM_INFO
	.align		4
        /*001c*/ 	.byte	0x04, 0x17
        /*001e*/ 	.short	(.L_117 - .L_116)
.L_116:
        /*0020*/ 	.word	0x00000000
        /*0024*/ 	.short	0x0006
        /*0026*/ 	.short	0x0030
        /*0028*/ 	.byte	0x00, 0xf0, 0x21, 0x00


	//----- nvinfo : EIATTR_KPARAM_INFO
	.align		4
.L_117:
        /*002c*/ 	.byte	0x04, 0x17
        /*002e*/ 	.short	(.L_119 - .L_118)
.L_118:
        /*0030*/ 	.word	0x00000000
        /*0034*/ 	.short	0x0005
        /*0036*/ 	.short	0x0028
        /*0038*/ 	.byte	0x00, 0xf0, 0x21, 0x00


	//----- nvinfo : EIATTR_KPARAM_INFO
	.align		4
.L_119:
        /*003c*/ 	.byte	0x04, 0x17
        /*003e*/ 	.short	(.L_121 - .L_120)
.L_120:
        /*0040*/ 	.word	0x00000000
        /*0044*/ 	.short	0x0004
        /*0046*/ 	.short	0x0020
        /*0048*/ 	.byte	0x00, 0xf0, 0x21, 0x00


	//----- nvinfo : EIATTR_KPARAM_INFO
	.align		4
.L_121:
        /*004c*/ 	.byte	0x04, 0x17
        /*004e*/ 	.short	(.L_123 - .L_122)
.L_122:
        /*0050*/ 	.word	0x00000000
        /*0054*/ 	.short	0x0003
        /*0056*/ 	.short	0x0018
        /*0058*/ 	.byte	0x00, 0xf0, 0x21, 0x00


	//----- nvinfo : EIATTR_KPARAM_INFO
	.align		4
.L_123:
        /*005c*/ 	.byte	0x04, 0x17
        /*005e*/ 	.short	(.L_125 - .L_124)
.L_124:
        /*0060*/ 	.word	0x00000000
        /*0064*/ 	.short	0x0002
        /*0066*/ 	.short	0x0010
        /*0068*/ 	.byte	0x00, 0xf0, 0x21, 0x00


	//----- nvinfo : EIATTR_KPARAM_INFO
	.align		4
.L_125:
        /*006c*/ 	.byte	0x04, 0x17
        /*006e*/ 	.short	(.L_127 - .L_126)
.L_126:
        /*0070*/ 	.word	0x00000000
        /*0074*/ 	.short	0x0001
        /*0076*/ 	.short	0x0008
        /*0078*/ 	.byte	0x00, 0xf0, 0x21, 0x00


	//----- nvinfo : EIATTR_KPARAM_INFO
	.align		4
.L_127:
        /*007c*/ 	.byte	0x04, 0x17
        /*007e*/ 	.short	(.L_129 - .L_128)
.L_128:
        /*0080*/ 	.word	0x00000000
        /*0084*/ 	.short	0x0000
        /*0086*/ 	.short	0x0000
        /*0088*/ 	.byte	0x00, 0xf0, 0x21, 0x00


	//----- nvinfo : EIATTR_MAXREG_COUNT
	.align		4
.L_129:
        /*008c*/ 	.byte	0x03, 0x1b
        /*008e*/ 	.short	0x00ff


	//----- nvinfo : EIATTR_MERCURY_ISA_VERSION
	.align		4
        /*0090*/ 	.byte	0x03, 0x5f
        /*0092*/ 	.short	0x0000


	//----- nvinfo : EIATTR_EXIT_INSTR_OFFSETS
	.align		4
        /*0094*/ 	.byte	0x04, 0x1c
        /*0096*/ 	.short	(.L_131 - .L_130)


	//   ....[0]....
.L_130:
        /*0098*/ 	.word	0x00000130


	//   ....[1]....
        /*009c*/ 	.word	0x00000d90


	//----- nvinfo : EIATTR_CRS_STACK_SIZE
	.align		4
.L_131:
        /*00a0*/ 	.byte	0x04, 0x1e
        /*00a2*/ 	.short	(.L_133 - .L_132)
.L_132:
        /*00a4*/ 	.word	0x00000000
.L_133:


//--------------------- .nv.callgraph             --------------------------
	.section	.nv.callgraph,"",@"SHT_CUDA_CALLGRAPH"
	.align	4
	.sectionentsize	8
	.align		4
        /*0000*/ 	.word	0x00000000
	.align		4
        /*0004*/ 	.word	0xffffffff
	.align		4
        /*0008*/ 	.word	0x00000000
	.align		4
        /*000c*/ 	.word	0xfffffffe
	.align		4
        /*0010*/ 	.word	0x00000000
	.align		4
        /*0014*/ 	.word	0xfffffffd
	.align		4
        /*0018*/ 	.word	0x00000000
	.align		4
        /*001c*/ 	.word	0xfffffffc


//--------------------- .nv.rel.action            --------------------------
	.section	.nv.rel.action,"",@"SHT_CUDA_RELOCINFO"
	.align	8
	.sectionentsize	8
        /*0000*/ 	.byte	0x73, 0x00, 0x00, 0x00, 0x00, 0x00, 0x00, 0x00, 0x00, 0x00, 0x00, 0x11, 0x25, 0x00, 0x05, 0x36


//--------------------- .nv.constant4             --------------------------
	.section	.nv.constant4,"a",@progbits
	.align	8
	.align		8
.nv.constant4:
        /*0000*/ 	.dword	_ZN45_INTERNAL_1bbe769d_14_TensorShape_cu_44b696734cuda3std3__45__cpo5beginE
	.align		8
        /*0008*/ 	.dword	_ZN45_INTERNAL_1bbe769d_14_TensorShape_cu_44b696734cuda3std3__45__cpo3endE
	.align		8
        /*0010*/ 	.dword	_ZN45_INTERNAL_1bbe769d_14_TensorShape_cu_44b696734cuda3std3__45__cpo6cbeginE
	.align		8
        /*0018*/ 	.dword	_ZN45_INTERNAL_1bbe769d_14_TensorShape_cu_44b696734cuda3std3__45__cpo4cendE
	.align		8
        /*0020*/ 	.dword	_ZN45_INTERNAL_1bbe769d_14_TensorShape_cu_44b696734cuda3std3__45__cpo6rbeginE
	.align		8
        /*0028*/ 	.dword	_ZN45_INTERNAL_1bbe769d_14_TensorShape_cu_44b696734cuda3std3__45__cpo4rendE
	.align		8
        /*0030*/ 	.dword	_ZN45_INTERNAL_1bbe769d_14_TensorShape_cu_44b696734cuda3std3__45__cpo7crbeginE
	.align		8
        /*0038*/ 	.dword	_ZN45_INTERNAL_1bbe769d_14_TensorShape_cu_44b696734cuda3std3__45__cpo5crendE
	.align		8
        /*0040*/ 	.dword	_ZN45_INTERNAL_1bbe769d_14_TensorShape_cu_44b696734cuda3std3__447_GLOBAL__N__1bbe769d_14_TensorShape_cu_44b696736ignoreE
	.align		8
        /*0048*/ 	.dword	_ZN45_INTERNAL_1bbe769d_14_TensorShape_cu_44b696734cuda3std3__419piecewise_constructE
	.align		8
        /*0050*/ 	.dword	_ZN45_INTERNAL_1bbe769d_14_TensorShape_cu_44b696734cuda3std3__48in_placeE
	.align		8
        /*0058*/ 	.dword	_ZN45_INTERNAL_1bbe769d_14_TensorShape_cu_44b696734cuda3std3__420unreachable_sentinelE
	.align		8
        /*0060*/ 	.dword	_ZN45_INTERNAL_1bbe769d_14_TensorShape_cu_44b696734cuda3std6ranges3__45__cpo4swapE
	.align		8
        /*0068*/ 	.dword	_ZN45_INTERNAL_1bbe769d_14_TensorShape_cu_44b696734cuda3std6ranges3__45__cpo9iter_moveE
	.align		8
        /*0070*/ 	.dword	_ZN45_INTERNAL_1bbe769d_14_TensorShape_cu_44b696734cuda3std6ranges3__45__cpo5beginE
	.align		8
        /*0078*/ 	.dword	_ZN45_INTERNAL_1bbe769d_14_TensorShape_cu_44b696734cuda3std6ranges3__45__cpo3endE
	.align		8
        /*0080*/ 	.dword	_ZN45_INTERNAL_1bbe769d_14_TensorShape_cu_44b696734cuda3std6ranges3__45__cpo6cbeginE
	.align		8
        /*0088*/ 	.dword	_ZN45_INTERNAL_1bbe769d_14_TensorShape_cu_44b696734cuda3std6ranges3__45__cpo4cendE
	.align		8
        /*0090*/ 	.dword	_ZN45_INTERNAL_1bbe769d_14_TensorShape_cu_44b696734cuda3std6ranges3__45__cpo7advanceE
	.align		8
        /*0098*/ 	.dword	_ZN45_INTERNAL_1bbe769d_14_TensorShape_cu_44b696734cuda3std6ranges3__45__cpo9iter_swapE
	.align		8
        /*00a0*/ 	.dword	_ZN45_INTERNAL_1bbe769d_14_TensorShape_cu_44b696734cuda3std6ranges3__45__cpo4nextE
	.align		8
        /*00a8*/ 	.dword	_ZN45_INTERNAL_1bbe769d_14_TensorShape_cu_44b696734cuda3std6ranges3__45__cpo4prevE
	.align		8
        /*00b0*/ 	.dword	_ZN45_INTERNAL_1bbe769d_14_TensorShape_cu_44b696734cuda3std6ranges3__45__cpo4dataE
	.align		8
        /*00b8*/ 	.dword	_ZN45_INTERNAL_1bbe769d_14_TensorShape_cu_44b696734cuda3std6ranges3__45__cpo5cdataE
	.align		8
        /*00c0*/ 	.dword	_ZN45_INTERNAL_1bbe769d_14_TensorShape_cu_44b696734cuda3std6ranges3__45__cpo4sizeE
	.align		8
        /*00c8*/ 	.dword	_ZN45_INTERNAL_1bbe769d_14_TensorShape_cu_44b696734cuda3std6ranges3__45__cpo5ssizeE
	.align		8
        /*00d0*/ 	.dword	_ZN45_INTERNAL_1bbe769d_14_TensorShape_cu_44b696734cuda3std6ranges3__45__cpo8distanceE
	.align		8
        /*00d8*/ 	.dword	_ZN45_INTERNAL_1bbe769d_14_TensorShape_cu_44b696736thrust23THRUST_300001_SM_800_NS6system6detail10sequential3seqE


//--------------------- .nv.constant0._ZN2at6native6detail21chunk_cat_cuda_kernelIfN3c108BFloat16EEEvPPT0_PT_PlSA_SA_SA_SA_SA_lll --------------------------
	.section	.nv.constant0._ZN2at6native6detail21chunk_cat_cuda_kernelIfN3c108BFloat16EEEvPPT0_PT_PlSA_SA_SA_SA_SA_lll,"a",@progbits
	.sectionflags	@""
	.align	4
.nv.constant0._ZN2at6native6detail21chunk_cat_cuda_kernelIfN3c108BFloat16EEEvPPT0_PT_PlSA_SA_SA_SA_SA_lll:
	.zero		440


//--------------------- .nv.constant0._ZN2at6native6detail21chunk_cat_cuda_kernelIccEEvPPT0_PT_PlS8_S8_S8_S8_S8_lll --------------------------
	.section	.nv.constant0._ZN2at6native6detail21chunk_cat_cuda_kernelIccEEvPPT0_PT_PlS8_S8_S8_S8_S8_lll,"a",@progbits
	.sectionflags	@""
	.align	4
.nv.constant0._ZN2at6native6detail21chunk_cat_cuda_kernelIccEEvPPT0_PT_PlS8_S8_S8_S8_S8_lll:
	.zero		440


//--------------------- .nv.constant0._ZN2at6native6detail51split_with_sizes_copy_out_contiguous_no_cast_kernelEPPcS3_PlS4_S4_ll --------------------------
	.section	.nv.constant0._ZN2at6native6detail51split_with_sizes_copy_out_contiguous_no_cast_kernelEPPcS3_PlS4_S4_ll,"a",@progbits
	.sectionflags	@""
	.align	4
.nv.constant0._ZN2at6native6detail51split_with_sizes_copy_out_contiguous_no_cast_kernelEPPcS3_PlS4_S4_ll:
	.zero		408


//--------------------- .text._ZN2at6native6detail21chunk_cat_cuda_kernelIfN3c108BFloat16EEEvPPT0_PT_PlSA_SA_SA_SA_SA_lll --------------------------
	.section	.text._ZN2at6native6detail21chunk_cat_cuda_kernelIfN3c108BFloat16EEEvPPT0_PT_PlSA_SA_SA_SA_SA_lll,"ax",@progbits
	.sectioninfo	@"SHI_REGISTERS=32"
	.align	128
.text._ZN2at6native6detail21chunk_cat_cuda_kernelIfN3c108BFloat16EEEvPPT0_PT_PlSA_SA_SA_SA_SA_lll:
        .type           _ZN2at6native6detail21chunk_cat_cuda_kernelIfN3c108BFloat16EEEvPPT0_PT_PlSA_SA_SA_SA_SA_lll,@function
        .size           _ZN2at6native6detail21chunk_cat_cuda_kernelIfN3c108BFloat16EEEvPPT0_PT_PlSA_SA_SA_SA_SA_lll,(.L_x_47 - _ZN2at6native6detail21chunk_cat_cuda_kernelIfN3c108BFloat16EEEvPPT0_PT_PlSA_SA_SA_SA_SA_lll)
        .other          _ZN2at6native6detail21chunk_cat_cuda_kernelIfN3c108BFloat16EEEvPPT0_PT_PlSA_SA_SA_SA_SA_lll,@"STO_CUDA_ENTRY STV_DEFAULT"
_ZN2at6native6detail21chunk_cat_cuda_kernelIfN3c108BFloat16EEEvPPT0_PT_PlSA_SA_SA_SA_SA_lll:
[----:B------:R-:W-:Y:S02]  /*0000*/  IMAD.MOV.U32 R1, RZ, RZ, c[0x0][0x28] ;  /* 0x00000a00ff017624 */ /* 0x000fe400078e00ff */
[----:B------:R-:W0:Y:S01]  /*0010*/  S2R R0, SR_CTAID.X ;  /* 0x0000000000007919 */ /* 0x000e220000002500 */
[----:B------:R-:W-:Y:S01]  /*0020*/  IMAD.MOV.U32 R5, RZ, RZ, 0x8 ;  /* 0x00000008ff057424 */ /* 0x000fe200078e00ff */
[----:B------:R-:W-:-:S03]  /*0030*/  ULDC.64 UR10, c[0x0][0x118] ;  /* 0x00004600000a7ab9 */ /* 0x000fc60000000a00 */
[----:B0-----:R-:W-:-:S06]  /*0040*/  IMAD.WIDE.U32 R4, R0, R5, c[0x0][0x170] ;  /* 0x00005c0000047625 */ /* 0x001fcc00078e0005 */
[----:B------:R-:W2:Y:S01]  /*0050*/  LDG.E.64 R4, [R4.64] ;  /* 0x0000000a04047981 */ /* 0x000ea2000c1e1b00 */
[----:B------:R-:W0:Y:S01]  /*0060*/  S2UR UR6, SR_CTAID.Y ;  /* 0x00000000000679c3 */ /* 0x000e220000002600 */
[C---:B--2---:R-:W-:Y:S01]  /*0070*/  IMAD.SHL.U32 R7, R4.reuse, 0x8, RZ ;  /* 0x0000000804077824 */ /* 0x044fe200078e00ff */
[----:B------:R-:W-:-:S04]  /*0080*/  SHF.L.U64.HI R24, R4, 0x3, R5 ;  /* 0x0000000304187819 */ /* 0x000fc80000010205 */
[----:B------:R-:W-:-:S04]  /*0090*/  IADD3 R16, P0, R7, c[0x0][0x190], RZ ;  /* 0x0000640007107a10 */ /* 0x000fc80007f1e0ff */
[----:B------:R-:W-:-:S06]  /*00a0*/  IADD3.X R17, R24, c[0x0][0x194], RZ, P0, !PT ;  /* 0x0000650018117a10 */ /* 0x000fcc00007fe4ff */
[----:B------:R-:W0:Y:S01]  /*00b0*/  LDG.E.64 R16, [R16.64] ;  /* 0x0000000a10107981 */ /* 0x000e22000c1e1b00 */
[----:B------:R-:W-:-:S04]  /*00c0*/  IADD3 R2, P0, R7, c[0x0][0x180], RZ ;  /* 0x0000600007027a10 */ /* 0x000fc80007f1e0ff */
[----:B------:R-:W-:Y:S02]  /*00d0*/  IADD3.X R3, R24, c[0x0][0x184], RZ, P0, !PT ;  /* 0x0000610018037a10 */ /* 0x000fe400007fe4ff */
[----:B------:R-:W-:-:S04]  /*00e0*/  IADD3 R14, P0, R7, c[0x0][0x198], RZ ;  /* 0x00006600070e7a10 */ /* 0x000fc80007f1e0ff */
[----:B------:R-:W2:Y:S01]  /*00f0*/  LDG.E.64 R2, [R2.64] ;  /* 0x0000000a02027981 */ /* 0x000ea2000c1e1b00 */
[C---:B------:R-:W-:Y:S02]  /*0100*/  IADD3 R8, P1, R7.reuse, c[0x0][0x160], RZ ;  /* 0x0000580007087a10 */ /* 0x040fe40007f3e0ff */
[----:B------:R-:W-:Y:S02]  /*0110*/  IADD3 R12, P2, R7, c[0x0][0x188], RZ ;  /* 0x00006200070c7a10 */ /* 0x000fe40007f5e0ff */
[C---:B------:R-:W-:Y:S02]  /*0120*/  IADD3.X R15, R24.reuse, c[0x0][0x19c], RZ, P0, !PT ;  /* 0x00006700180f7a10 */ /* 0x040fe400007fe4ff */
[C---:B------:R-:W-:Y:S02]  /*0130*/  IADD3.X R9, R24.reuse, c[0x0][0x164], RZ, P1, !PT ;  /* 0x0000590018097a10 */ /* 0x040fe40000ffe4ff */
[----:B------:R-:W-:Y:S02]  /*0140*/  IADD3.X R13, R24, c[0x0][0x18c], RZ, P2, !PT ;  /* 0x00006300180d7a10 */ /* 0x000fe400017fe4ff */
[----:B------:R-:W5:Y:S04]  /*0150*/  LDG.E.64 R14, [R14.64] ;  /* 0x0000000a0e0e7981 */ /* 0x000f68000c1e1b00 */
[----:B------:R-:W5:Y:S04]  /*0160*/  LDG.E.64 R8, [R8.64] ;  /* 0x0000000a08087981 */ /* 0x000f68000c1e1b00 */
[----:B------:R-:W5:Y:S04]  /*0170*/  LDG.E.64 R12, [R12.64] ;  /* 0x0000000a0c0c7981 */ /* 0x000f68000c1e1b00 */
[----:B------:R-:W1:Y:S01]  /*0180*/  S2R R6, SR_TID.X ;  /* 0x0000000000067919 */ /* 0x000e620000002100 */
[----:B0-----:R-:W-:-:S02]  /*0190*/  IMAD R11, R17, UR6, RZ ;  /* 0x00000006110b7c24 */ /* 0x001fc4000f8e02ff */
[----:B------:R-:W-:-:S04]  /*01a0*/  IMAD.WIDE.U32 R4, R16, UR6, RZ ;  /* 0x0000000610047c25 */ /* 0x000fc8000f8e00ff */
[----:B------:R-:W-:-:S05]  /*01b0*/  IMAD.IADD R11, R5, 0x1, R11 ;  /* 0x00000001050b7824 */ /* 0x000fca00078e020b */
[----:B------:R-:W-:Y:S02]  /*01c0*/  LOP3.LUT R10, R11, c[0x0][0x1b4], RZ, 0xfc, !PT ;  /* 0x00006d000b0a7a12 */ /* 0x000fe400078efcff */
[----:B--2---:R-:W-:Y:S02]  /*01d0*/  IADD3 R19, P1, -R2, R0, RZ ;  /* 0x0000000002137210 */ /* 0x004fe40007f3e1ff */
[----:B------:R-:W-:Y:S02]  /*01e0*/  ISETP.NE.U32.AND P0, PT, R10, RZ, PT ;  /* 0x000000ff0a00720c */ /* 0x000fe40003f05070 */
[----:B-1----:R-:W-:Y:S01]  /*01f0*/  LEA R2, P2, R19, R6, 0x7 ;  /* 0x0000000613027211 */ /* 0x002fe200078438ff */
[----:B------:R-:W-:-:S05]  /*0200*/  IMAD.X R0, RZ, RZ, ~R3, P1 ;  /* 0x000000ffff007224 */ /* 0x000fca00008e0e03 */
[----:B------:R-:W-:-:S05]  /*0210*/  LEA.HI.X R3, R19, RZ, R0, 0x7, P2 ;  /* 0x000000ff13037211 */ /* 0x000fca00010f3c00 */
[----:B------:R-:W-:Y:S05]  /*0220*/  @!P0 BRA `(.L_x_0) ;  /* 0x0000007000008947 */ /* 0x000fea0003800000 */
[----:B------:R-:W-:Y:S01]  /*0230*/  IMAD.MOV.U32 R5, RZ, RZ, R11 ;  /* 0x000000ffff057224 */ /* 0x000fe200078e000b */
[----:B------:R-:W-:Y:S01]  /*0240*/  MOV R0, 0x270 ;  /* 0x0000027000007802 */ /* 0x000fe20000000f00 */
[----:B------:R-:W-:Y:S02]  /*0250*/  ULDC.64 UR4, c[0x0][0x1b0] ;  /* 0x00006c0000047ab9 */ /* 0x000fe40000000a00 */
[----:B-----5:R-:W-:Y:S05]  /*0260*/  CALL.REL.NOINC `($__internal_0_$__cuda_sm20_div_s64) ;  /* 0x00000c4000007944 */ /* 0x020fea0003c00000 */
[----:B------:R-:W-:Y:S02]  /*0270*/  IMAD.MOV.U32 R10, RZ, RZ, R6 ;  /* 0x000000ffff0a7224 */ /* 0x000fe400078e0006 */
[----:B------:R-:W-:Y:S01]  /*0280*/  IMAD.MOV.U32 R11, RZ, RZ, R19 ;  /* 0x000000ffff0b7224 */ /* 0x000fe200078e0013 */
[----:B------:R-:W-:Y:S05]  /*0290*/  BRA `(.L_x_1) ;  /* 0x0000013000007947 */ /* 0x000fea0003800000 */
.L_x_0:
[----:B------:R-:W0:Y:S01]  /*02a0*/  I2F.U32.RP R0, c[0x0][0x1b0] ;  /* 0x00006c0000007b06 */ /* 0x000e220000209000 */
[----:B------:R-:W-:-:S07]  /*02b0*/  ISETP.NE.U32.AND P2, PT, RZ, c[0x0][0x1b0], PT ;  /* 0x00006c00ff007a0c */ /* 0x000fce0003f45070 */
[----:B0-----:R-:W0:Y:S02]  /*02c0*/  MUFU.RCP R0, R0 ;  /* 0x0000000000007308 */ /* 0x001e240000001000 */
[----:B0-----:R-:W-:-:S06]  /*02d0*/  IADD3 R10, R0, 0xffffffe, RZ ;  /* 0x0ffffffe000a7810 */ /* 0x001fcc0007ffe0ff */
[----:B------:R0:W1:Y:S02]  /*02e0*/  F2I.FTZ.U32.TRUNC.NTZ R11, R10 ;  /* 0x0000000a000b7305 */ /* 0x000064000021f000 */
[----:B0-----:R-:W-:Y:S02]  /*02f0*/  IMAD.MOV.U32 R10, RZ, RZ, RZ ;  /* 0x000000ffff0a7224 */ /* 0x001fe400078e00ff */
[----:B-1----:R-:W-:-:S04]  /*0300*/  IMAD.MOV R5, RZ, RZ, -R11 ;  /* 0x000000ffff057224 */ /* 0x002fc800078e0a0b */
[----:B------:R-:W-:-:S04]  /*0310*/  IMAD R5, R5, c[0x0][0x1b0], RZ ;  /* 0x00006c0005057a24 */ /* 0x000fc800078e02ff */
[----:B------:R-:W-:-:S06]  /*0320*/  IMAD.HI.U32 R11, R11, R5, R10 ;  /* 0x000000050b0b7227 */ /* 0x000fcc00078e000a */
[----:B------:R-:W-:-:S04]  /*0330*/  IMAD.HI.U32 R10, R11, R4, RZ ;  /* 0x000000040b0a7227 */ /* 0x000fc800078e00ff */
[----:B------:R-:W-:Y:S02]  /*0340*/  IMAD.MOV R5, RZ, RZ, -R10 ;  /* 0x000000ffff057224 */ /* 0x000fe400078e0a0a */
[----:B------:R-:W-:Y:S02]  /*0350*/  IMAD.MOV.U32 R11, RZ, RZ, RZ ;  /* 0x000000ffff0b7224 */ /* 0x000fe400078e00ff */
[----:B------:R-:W-:-:S05]  /*0360*/  IMAD R4, R5, c[0x0][0x1b0], R4 ;  /* 0x00006c0005047a24 */ /* 0x000fca00078e0204 */
[----:B------:R-:W-:-:S13]  /*0370*/  ISETP.GE.U32.AND P0, PT, R4, c[0x0][0x1b0], PT ;  /* 0x00006c0004007a0c */ /* 0x000fda0003f06070 */
[----:B------:R-:W-:Y:S02]  /*0380*/  @P0 IADD3 R4, R4, -c[0x0][0x1b0], RZ ;  /* 0x80006c0004040a10 */ /* 0x000fe40007ffe0ff */
[----:B------:R-:W-:Y:S02]  /*0390*/  @P0 IADD3 R10, R10, 0x1, RZ ;  /* 0x000000010a0a0810 */ /* 0x000fe40007ffe0ff */
[----:B------:R-:W-:-:S13]  /*03a0*/  ISETP.GE.U32.AND P1, PT, R4, c[0x0][0x1b0], PT ;  /* 0x00006c0004007a0c */ /* 0x000fda0003f26070 */
[----:B------:R-:W-:Y:S02]  /*03b0*/  @P1 IADD3 R10, R10, 0x1, RZ ;  /* 0x000000010a0a1810 */ /* 0x000fe40007ffe0ff */
[----:B------:R-:W-:Y:S02]  /*03c0*/  @!P2 LOP3.LUT R10, RZ, c[0x0][0x1b0], RZ, 0x33, !PT ;  /* 0x00006c00ff0aaa12 */ /* 0x000fe400078e33ff */
.L_x_1:
[----:B------:R-:W-:Y:S01]  /*03d0*/  IADD3 R4, P0, R7, c[0x0][0x178], RZ ;  /* 0x00005e0007047a10 */ /* 0x000fe20007f1e0ff */
[----:B------:R-:W0:Y:S01]  /*03e0*/  S2UR UR7, SR_CTAID.Z ;  /* 0x00000000000779c3 */ /* 0x000e220000002700 */
[----:B------:R-:W-:Y:S02]  /*03f0*/  ULDC.64 UR8, c[0x0][0x1a0] ;  /* 0x0000680000087ab9 */ /* 0x000fe40000000a00 */
[----:B------:R-:W-:-:S06]  /*0400*/  IADD3.X R5, R24, c[0x0][0x17c], RZ, P0, !PT ;  /* 0x00005f0018057a10 */ /* 0x000fcc00007fe4ff */
[----:B------:R-:W2:Y:S01]  /*0410*/  LDG.E.64 R4, [R4.64] ;  /* 0x0000000a04047981 */ /* 0x000ea2000c1e1b00 */
[----:B------:R-:W-:Y:S01]  /*0420*/  LOP3.LUT R0, R17, c[0x0][0x1b4], RZ, 0xfc, !PT ;  /* 0x00006d0011007a12 */ /* 0x000fe200078efcff */
[----:B------:R-:W-:Y:S02]  /*0430*/  IMAD.MOV.U32 R18, RZ, RZ, R10 ;  /* 0x000000ffff127224 */ /* 0x000fe400078e000a */
[----:B------:R-:W-:Y:S01]  /*0440*/  IMAD.MOV.U32 R19, RZ, RZ, R11 ;  /* 0x000000ffff137224 */ /* 0x000fe200078e000b */
[----:B------:R-:W-:Y:S01]  /*0450*/  ISETP.NE.U32.AND P0, PT, R0, RZ, PT ;  /* 0x000000ff0000720c */ /* 0x000fe20003f05070 */
[----:B0-----:R-:W-:Y:S02]  /*0460*/  UIMAD.WIDE.U32 UR4, UR7, UR8, URZ ;  /* 0x00000008070472a5 */ /* 0x001fe4000f8e003f */
[----:B-----5:R-:W-:Y:S02]  /*0470*/  IMAD.WIDE.U32 R18, R12, UR7, R18 ;  /* 0x000000070c127c25 */ /* 0x020fe4000f8e0012 */
[----:B------:R-:W-:-:S02]  /*0480*/  UIMAD UR5, UR7, UR9, UR5 ;  /* 0x00000009070572a4 */ /* 0x000fc4000f8e0205 */
[----:B------:R-:W-:Y:S01]  /*0490*/  IMAD R21, R13, UR7, RZ ;  /* 0x000000070d157c24 */ /* 0x000fe2000f8e02ff */
[----:B------:R-:W-:Y:S01]  /*04a0*/  IADD3 R25, P1, R8, R18, RZ ;  /* 0x0000001208197210 */ /* 0x000fe20007f3e0ff */
[----:B------:R-:W-:Y:S02]  /*04b0*/  ULDC.64 UR8, c[0x0][0x1a8] ;  /* 0x00006a0000087ab9 */ /* 0x000fe40000000a00 */
[----:B------:R-:W-:Y:S01]  /*04c0*/  UIMAD.WIDE.U32 UR4, UR6, UR8, UR4 ;  /* 0x00000008060472a5 */ /* 0x000fe2000f8e0004 */
[----:B------:R-:W-:-:S03]  /*04d0*/  IADD3.X R8, R9, R19, R21, P1, !PT ;  /* 0x0000001309087210 */ /* 0x000fc60000ffe415 */
[----:B------:R-:W-:Y:S02]  /*04e0*/  UIMAD UR6, UR6, UR9, UR5 ;  /* 0x00000009060672a4 */ /* 0x000fe4000f8e0205 */
[----:B--2---:R-:W-:-:S04]  /*04f0*/  IADD3 R7, P2, R4, UR4, RZ ;  /* 0x0000000404077c10 */ /* 0x004fc8000ff5e0ff */
[----:B------:R-:W-:Y:S01]  /*0500*/  IADD3.X R9, R5, UR6, RZ, P2, !PT ;  /* 0x0000000605097c10 */ /* 0x000fe200097fe4ff */
[----:B------:R-:W-:Y:S05]  /*0510*/  @!P0 BRA `(.L_x_2) ;  /* 0x0000008000008947 */ /* 0x000fea0003800000 */
[----:B------:R-:W-:Y:S01]  /*0520*/  IMAD.MOV.U32 R4, RZ, RZ, R16 ;  /* 0x000000ffff047224 */ /* 0x000fe200078e0010 */
[----:B------:R-:W-:Y:S01]  /*0530*/  MOV R0, 0x570 ;  /* 0x0000057000007802 */ /* 0x000fe20000000f00 */
[----:B------:R-:W-:Y:S01]  /*0540*/  IMAD.MOV.U32 R5, RZ, RZ, R17 ;  /* 0x000000ffff057224 */ /* 0x000fe200078e0011 */
[----:B------:R-:W-:Y:S02]  /*0550*/  ULDC.64 UR4, c[0x0][0x1b0] ;  /* 0x00006c0000047ab9 */ /* 0x000fe40000000a00 */
[----:B------:R-:W-:Y:S05]  /*0560*/  CALL.REL.NOINC `($__internal_0_$__cuda_sm20_div_s64) ;  /* 0x0000094000007944 */ /* 0x000fea0003c00000 */
[----:B------:R-:W-:Y:S02]  /*0570*/  IMAD.MOV.U32 R4, RZ, RZ, R6 ;  /* 0x000000ffff047224 */ /* 0x000fe400078e0006 */
[----:B------:R-:W-:Y:S01]  /*0580*/  IMAD.MOV.U32 R5, RZ, RZ, R19 ;  /* 0x000000ffff057224 */ /* 0x000fe200078e0013 */
[----:B------:R-:W-:Y:S05]  /*0590*/  BRA `(.L_x_3) ;  /* 0x0000013000007947 */ /* 0x000fea0003800000 */
.L_x_2:
[----:B------:R-:W0:Y:S01]  /*05a0*/  I2F.U32.RP R6, c[0x0][0x1b0] ;  /* 0x00006c0000067b06 */ /* 0x000e220000209000 */
[----:B------:R-:W-:Y:S01]  /*05b0*/  IMAD.MOV.U32 R4, RZ, RZ, RZ ;  /* 0x000000ffff047224 */ /* 0x000fe200078e00ff */
[----:B------:R-:W-:-:S06]  /*05c0*/  ISETP.NE.U32.AND P2, PT, RZ, c[0x0][0x1b0], PT ;  /* 0x00006c00ff007a0c */ /* 0x000fcc0003f45070 */
[----:B0-----:R-:W0:Y:S02]  /*05d0*/  MUFU.RCP R6, R6 ;  /* 0x0000000600067308 */ /* 0x001e240000001000 */
[----:B0-----:R-:W-:-:S06]  /*05e0*/  IADD3 R18, R6, 0xffffffe, RZ ;  /* 0x0ffffffe06127810 */ /* 0x001fcc0007ffe0ff */
[----:B------:R-:W0:Y:S02]  /*05f0*/  F2I.FTZ.U32.TRUNC.NTZ R5, R18 ;  /* 0x0000001200057305 */ /* 0x000e24000021f000 */
[----:B0-----:R-:W-:-:S04]  /*0600*/  IMAD.MOV R19, RZ, RZ, -R5 ;  /* 0x000000ffff137224 */ /* 0x001fc800078e0a05 */
[----:B------:R-:W-:-:S04]  /*0610*/  IMAD R19, R19, c[0x0][0x1b0], RZ ;  /* 0x00006c0013137a24 */ /* 0x000fc800078e02ff */
[----:B------:R-:W-:-:S06]  /*0620*/  IMAD.HI.U32 R19, R5, R19, R4 ;  /* 0x0000001305137227 */ /* 0x000fcc00078e0004 */
[----:B------:R-:W-:-:S04]  /*0630*/  IMAD.HI.U32 R4, R19, R16, RZ ;  /* 0x0000001013047227 */ /* 0x000fc800078e00ff */
[----:B------:R-:W-:-:S04]  /*0640*/  IMAD.MOV R5, RZ, RZ, -R4 ;  /* 0x000000ffff057224 */ /* 0x000fc800078e0a04 */
[----:B------:R-:W-:Y:S02]  /*0650*/  IMAD R0, R5, c[0x0][0x1b0], R16 ;  /* 0x00006c0005007a24 */ /* 0x000fe400078e0210 */
[----:B------:R-:W-:-:S03]  /*0660*/  IMAD.MOV.U32 R5, RZ, RZ, RZ ;  /* 0x000000ffff057224 */ /* 0x000fc600078e00ff */
[----:B------:R-:W-:-:S13]  /*0670*/  ISETP.GE.U32.AND P0, PT, R0, c[0x0][0x1b0], PT ;  /* 0x00006c0000007a0c */ /* 0x000fda0003f06070 */
[----:B------:R-:W-:Y:S02]  /*0680*/  @P0 IADD3 R0, R0, -c[0x0][0x1b0], RZ ;  /* 0x80006c0000000a10 */ /* 0x000fe40007ffe0ff */
[----:B------:R-:W-:Y:S02]  /*0690*/  @P0 IADD3 R4, R4, 0x1, RZ ;  /* 0x0000000104040810 */ /* 0x000fe40007ffe0ff */
[----:B------:R-:W-:-:S13]  /*06a0*/  ISETP.GE.U32.AND P1, PT, R0, c[0x0][0x1b0], PT ;  /* 0x00006c0000007a0c */ /* 0x000fda0003f26070 */
[----:B------:R-:W-:Y:S02]  /*06b0*/  @P1 IADD3 R4, R4, 0x1, RZ ;  /* 0x0000000104041810 */ /* 0x000fe40007ffe0ff */
[----:B------:R-:W-:Y:S02]  /*06c0*/  @!P2 LOP3.LUT R4, RZ, c[0x0][0x1b0], RZ, 0x33, !PT ;  /* 0x00006c00ff04aa12 */ /* 0x000fe400078e33ff */
.L_x_3:
[----:B------:R-:W-:Y:S01]  /*06d0*/  IADD3 R0, P0, R12, -R10, RZ ;  /* 0x8000000a0c007210 */ /* 0x000fe20007f1e0ff */
[----:B------:R-:W-:Y:S01]  /*06e0*/  BSSY B0, `(.L_x_4) ;  /* 0x0000021000007945 */ /* 0x000fe20003800000 */
[----:B------:R-:W-:-:S03]  /*06f0*/  SHF.L.U64.HI R6, R14, 0x7, R15 ;  /* 0x000000070e067819 */ /* 0x000fc6000001020f */
[----:B------:R-:W-:Y:S01]  /*0700*/  IMAD.X R13, R13, 0x1, ~R11, P0 ;  /* 0x000000010d0d7824 */ /* 0x000fe200000e0e0b */
[----:B------:R-:W-:-:S04]  /*0710*/  ISETP.GT.U32.AND P0, PT, R0, RZ, PT ;  /* 0x000000ff0000720c */ /* 0x000fc80003f04070 */
[----:B------:R-:W-:-:S04]  /*0720*/  ISETP.GT.AND.EX P0, PT, R13, RZ, PT, P0 ;  /* 0x000000ff0d00720c */ /* 0x000fc80003f04300 */
[----:B------:R-:W-:Y:S02]  /*0730*/  SEL R11, R0, RZ, P0 ;  /* 0x000000ff000b7207 */ /* 0x000fe40000000000 */
[----:B------:R-:W-:Y:S02]  /*0740*/  SEL R13, R13, RZ, P0 ;  /* 0x000000ff0d0d7207 */ /* 0x000fe40000000000 */
[----:B------:R-:W-:-:S04]  /*0750*/  ISETP.LT.U32.AND P0, PT, R11, R4, PT ;  /* 0x000000040b00720c */ /* 0x000fc80003f01070 */
[----:B------:R-:W-:-:S04]  /*0760*/  ISETP.LT.AND.EX P0, PT, R13, R5, PT, P0 ;  /* 0x000000050d00720c */ /* 0x000fc80003f01300 */
[----:B------:R-:W-:Y:S02]  /*0770*/  SEL R0, R11, R4, P0 ;  /* 0x000000040b007207 */ /* 0x000fe40000000000 */
[----:B------:R-:W-:Y:S02]  /*0780*/  SEL R5, R13, R5, P0 ;  /* 0x000000050d057207 */ /* 0x000fe40000000000 */
[----:B------:R-:W-:Y:S02]  /*0790*/  SHF.R.U64 R13, R16, 0x2, R17 ;  /* 0x00000002100d7819 */ /* 0x000fe40000001211 */
[--C-:B------:R-:W-:Y:S02]  /*07a0*/  SHF.R.U64 R21, R0, 0x1, R5.reuse ;  /* 0x0000000100157819 */ /* 0x100fe40000001205 */
[----:B------:R-:W-:Y:S02]  /*07b0*/  SHF.R.U32.HI R18, RZ, 0x1, R5 ;  /* 0x00000001ff127819 */ /* 0x000fe40000011605 */
[----:B------:R-:W-:-:S02]  /*07c0*/  ISETP.GE.U32.AND P0, PT, R2, R21, PT ;  /* 0x000000150200720c */ /* 0x000fc40003f06070 */
[----:B------:R-:W-:Y:S01]  /*07d0*/  SHF.R.U32.HI R0, RZ, 0x2, R17 ;  /* 0x00000002ff007819 */ /* 0x000fe20000011611 */
[----:B------:R-:W-:Y:S01]  /*07e0*/  IMAD.SHL.U32 R17, R14, 0x80, RZ ;  /* 0x000000800e117824 */ /* 0x000fe200078e00ff */
[----:B------:R-:W-:-:S13]  /*07f0*/  ISETP.GE.AND.EX P0, PT, R3, R18, PT, P0 ;  /* 0x000000120300720c */ /* 0x000fda0003f06300 */
[----:B------:R-:W-:Y:S05]  /*0800*/  @P0 BRA `(.L_x_5) ;  /* 0x000000e000000947 */ /* 0x000fea0003800000 */
[----:B------:R-:W-:-:S04]  /*0810*/  IADD3 R19, P0, R7, c[0x0][0x168], RZ ;  /* 0x00005a0007137a10 */ /* 0x000fc80007f1e0ff */
[----:B------:R-:W-:Y:S02]  /*0820*/  IADD3.X R12, R9, c[0x0][0x16c], RZ, P0, !PT ;  /* 0x00005b00090c7a10 */ /* 0x000fe400007fe4ff */
.L_x_6:
[----:B------:R-:W-:-:S04]  /*0830*/  LEA R10, P0, R2, R25, 0x1 ;  /* 0x00000019020a7211 */ /* 0x000fc800078008ff */
[----:B0-----:R-:W-:-:S05]  /*0840*/  LEA.HI.X R11, R2, R8, R3, 0x1, P0 ;  /* 0x00000008020b7211 */ /* 0x001fca00000f0c03 */
[----:B------:R-:W2:Y:S01]  /*0850*/  LD.E.U16 R10, [R10.64] ;  /* 0x0000000a0a0a7980 */ /* 0x000ea2000c101500 */
[----:B------:R-:W-:-:S04]  /*0860*/  LEA R4, P0, R2, R19, 0x2 ;  /* 0x0000001302047211 */ /* 0x000fc800078010ff */
[----:B------:R-:W-:Y:S02]  /*0870*/  LEA.HI.X R5, R2, R12, R3, 0x2, P0 ;  /* 0x0000000c02057211 */ /* 0x000fe400000f1403 */
[----:B------:R-:W-:-:S05]  /*0880*/  IADD3 R2, P0, R17, R2, RZ ;  /* 0x0000000211027210 */ /* 0x000fca0007f1e0ff */
[----:B------:R-:W-:Y:S01]  /*0890*/  IMAD.X R3, R6, 0x1, R3, P0 ;  /* 0x0000000106037824 */ /* 0x000fe200000e0603 */
[----:B------:R-:W-:-:S04]  /*08a0*/  ISETP.GE.U32.AND P0, PT, R2, R21, PT ;  /* 0x000000150200720c */ /* 0x000fc80003f06070 */
[----:B------:R-:W-:Y:S02]  /*08b0*/  ISETP.GE.AND.EX P0, PT, R3, R18, PT, P0 ;  /* 0x000000120300720c */ /* 0x000fe40003f06300 */
[----:B--2---:R-:W-:-:S05]  /*08c0*/  PRMT R11, RZ, 0x5410, R10 ;  /* 0x00005410ff0b7816 */ /* 0x004fca000000000a */
[----:B------:R0:W-:Y:S06]  /*08d0*/  STG.E [R4.64], R11 ;  /* 0x0000000b04007986 */ /* 0x0001ec000c10190a */
[----:B------:R-:W-:Y:S05]  /*08e0*/  @!P0 BRA `(.L_x_6) ;  /* 0xffffff4000008947 */ /* 0x000fea000383ffff */
.L_x_5:
[----:B------:R-:W-:Y:S05]  /*08f0*/  BSYNC B0 ;  /* 0x0000000000007941 */ /* 0x000fea0003800000 */
.L_x_4:
[----:B------:R-:W-:-:S04]  /*0900*/  ISETP.GE.U32.AND P0, PT, R2, R13, PT ;  /* 0x0000000d0200720c */ /* 0x000fc80003f06070 */
[----:B------:R-:W-:-:S13]  /*0910*/  ISETP.GE.AND.EX P0, PT, R3, R0, PT, P0 ;  /* 0x000000000300720c */ /* 0x000fda0003f06300 */
[----:B------:R-:W-:Y:S05]  /*0920*/  @P0 EXIT ;  /* 0x000000000000094d */ /* 0x000fea0003800000 */
[----:B------:R-:W-:Y:S01]  /*0930*/  LOP3.LUT R12, RZ, R2, RZ, 0x33, !PT ;  /* 0x00000002ff0c7212 */ /* 0x000fe200078e33ff */
[----:B------:R-:W-:Y:S01]  /*0940*/  BSSY B0, `(.L_x_7) ;  /* 0x000001f000007945 */ /* 0x000fe20003800000 */
[----:B------:R-:W-:Y:S02]  /*0950*/  LOP3.LUT R19, RZ, R3, RZ, 0x33, !PT ;  /* 0x00000003ff137212 */ /* 0x000fe400078e33ff */
[----:B------:R-:W-:-:S05]  /*0960*/  IADD3 R12, P0, R12, R13, RZ ;  /* 0x0000000d0c0c7210 */ /* 0x000fca0007f1e0ff */
[----:B------:R-:W-:-:S05]  /*0970*/  IMAD.X R19, R19, 0x1, R0, P0 ;  /* 0x0000000113137824 */ /* 0x000fca00000e0600 */
[----:B0-----:R-:W-:-:S04]  /*0980*/  LOP3.LUT R4, R19, R6, RZ, 0xfc, !PT ;  /* 0x0000000613047212 */ /* 0x001fc800078efcff */
[----:B------:R-:W-:-:S13]  /*0990*/  ISETP.NE.U32.AND P0, PT, R4, RZ, PT ;  /* 0x000000ff0400720c */ /* 0x000fda0003f05070 */
[----:B------:R-:W-:Y:S05]  /*09a0*/  @!P0 BRA `(.L_x_8) ;  /* 0x0000005000008947 */ /* 0x000fea0003800000 */
[----:B------:R-:W-:Y:S02]  /*09b0*/  MOV R8, 0x9d0 ;  /* 0x000009d000087802 */ /* 0x000fe40000000f00 */
[----:B------:R-:W-:Y:S05]  /*09c0*/  CALL.REL.NOINC `($__internal_1_$__cuda_sm20_div_u64) ;  /* 0x00000a2000007944 */ /* 0x000fea0003c00000 */
[----:B------:R-:W-:Y:S02]  /*09d0*/  IMAD.MOV.U32 R4, RZ, RZ, R10 ;  /* 0x000000ffff047224 */ /* 0x000fe400078e000a */
[----:B------:R-:W-:Y:S01]  /*09e0*/  IMAD.MOV.U32 R5, RZ, RZ, R11 ;  /* 0x000000ffff057224 */ /* 0x000fe200078e000b */
[----:B------:R-:W-:Y:S05]  /*09f0*/  BRA `(.L_x_9) ;  /* 0x0000013000007947 */ /* 0x000fea0003800000 */
.L_x_8:
[----:B------:R-:W0:Y:S01]  /*0a00*/  I2F.U32.RP R8, R17 ;  /* 0x0000001100087306 */ /* 0x000e220000209000 */
[----:B------:R-:W-:-:S07]  /*0a10*/  ISETP.NE.U32.AND P2, PT, R17, RZ, PT ;  /* 0x000000ff1100720c */ /* 0x000fce0003f45070 */
[----:B0-----:R-:W0:Y:S02]  /*0a20*/  MUFU.RCP R8, R8 ;  /* 0x0000000800087308 */ /* 0x001e240000001000 */
[----:B0-----:R-:W-:-:S06]  /*0a30*/  IADD3 R4, R8, 0xffffffe, RZ ;  /* 0x0ffffffe08047810 */ /* 0x001fcc0007ffe0ff */
[----:B------:R0:W1:Y:S02]  /*0a40*/  F2I.FTZ.U32.TRUNC.NTZ R5, R4 ;  /* 0x0000000400057305 */ /* 0x000064000021f000 */
[----:B0-----:R-:W-:Y:S02]  /*0a50*/  IMAD.MOV.U32 R4, RZ, RZ, RZ ;  /* 0x000000ffff047224 */ /* 0x001fe400078e00ff */
[----:B-1----:R-:W-:-:S04]  /*0a60*/  IMAD.MOV R10, RZ, RZ, -R5 ;  /* 0x000000ffff0a7224 */ /* 0x002fc800078e0a05 */
[----:B------:R-:W-:-:S04]  /*0a70*/  IMAD R11, R10, R17, RZ ;  /* 0x000000110a0b7224 */ /* 0x000fc800078e02ff */
[----:B------:R-:W-:-:S06]  /*0a80*/  IMAD.HI.U32 R5, R5, R11, R4 ;  /* 0x0000000b05057227 */ /* 0x000fcc00078e0004 */
[----:B------:R-:W-:-:S04]  /*0a90*/  IMAD.HI.U32 R4, R5, R12, RZ ;  /* 0x0000000c05047227 */ /* 0x000fc800078e00ff */
[----:B------:R-:W-:-:S04]  /*0aa0*/  IMAD.MOV R5, RZ, RZ, -R4 ;  /* 0x000000ffff057224 */ /* 0x000fc800078e0a04 */
[----:B------:R-:W-:Y:S02]  /*0ab0*/  IMAD R12, R17, R5, R12 ;  /* 0x00000005110c7224 */ /* 0x000fe400078e020c */
[----:B------:R-:W-:-:S03]  /*0ac0*/  IMAD.MOV.U32 R5, RZ, RZ, RZ ;  /* 0x000000ffff057224 */ /* 0x000fc600078e00ff */
[----:B------:R-:W-:-:S13]  /*0ad0*/  ISETP.GE.U32.AND P0, PT, R12, R17, PT ;  /* 0x000000110c00720c */ /* 0x000fda0003f06070 */
[----:B------:R-:W-:Y:S01]  /*0ae0*/  @P0 IMAD.IADD R12, R12, 0x1, -R17 ;  /* 0x000000010c0c0824 */ /* 0x000fe200078e0a11 */
[----:B------:R-:W-:-:S04]  /*0af0*/  @P0 IADD3 R4, R4, 0x1, RZ ;  /* 0x0000000104040810 */ /* 0x000fc80007ffe0ff */
[----:B------:R-:W-:-:S13]  /*0b00*/  ISETP.GE.U32.AND P1, PT, R12, R17, PT ;  /* 0x000000110c00720c */ /* 0x000fda0003f26070 */
[----:B------:R-:W-:Y:S02]  /*0b10*/  @P1 IADD3 R4, R4, 0x1, RZ ;  /* 0x0000000104041810 */ /* 0x000fe40007ffe0ff */
[----:B------:R-:W-:Y:S02]  /*0b20*/  @!P2 LOP3.LUT R4, RZ, R17, RZ, 0x33, !PT ;  /* 0x00000011ff04a212 */ /* 0x000fe400078e33ff */
.L_x_9:
[----:B------:R-:W-:Y:S05]  /*0b30*/  BSYNC B0 ;  /* 0x0000000000007941 */ /* 0x000fea0003800000 */
.L_x_7:
[C---:B------:R-:W-:Y:S01]  /*0b40*/  IADD3 R10, R4.reuse, 0x1, RZ ;  /* 0x00000001040a7810 */ /* 0x040fe20007ffe0ff */
[----:B------:R-:W-:Y:S01]  /*0b50*/  BSSY B0, `(.L_x_10) ;  /* 0x0000019000007945 */ /* 0x000fe20003800000 */
[----:B------:R-:W-:Y:S02]  /*0b60*/  ISETP.GE.U32.AND P0, PT, R4, 0x3, PT ;  /* 0x000000030400780c */ /* 0x000fe40003f06070 */
[----:B------:R-:W-:Y:S02]  /*0b70*/  LOP3.LUT R10, R10, 0x3, RZ, 0xc0, !PT ;  /* 0x000000030a0a7812 */ /* 0x000fe400078ec0ff */
[----:B------:R-:W-:Y:S02]  /*0b80*/  ISETP.GE.U32.AND.EX P0, PT, R5, RZ, PT, P0 ;  /* 0x000000ff0500720c */ /* 0x000fe40003f06100 */
[----:B------:R-:W-:-:S04]  /*0b90*/  ISETP.NE.U32.AND P1, PT, R10, RZ, PT ;  /* 0x000000ff0a00720c */ /* 0x000fc80003f25070 */
[----:B------:R-:W-:-:S13]  /*0ba0*/  ISETP.NE.AND.EX P1, PT, RZ, RZ, PT, P1 ;  /* 0x000000ffff00720c */ /* 0x000fda0003f25310 */
[----:B------:R-:W-:Y:S05]  /*0bb0*/  @!P1 BRA `(.L_x_11) ;  /* 0x0000012000009947 */ /* 0x000fea0003800000 */
[----:B------:R-:W-:Y:S01]  /*0bc0*/  LEA R4, P1, R2, c[0x0][0x168], 0x2 ;  /* 0x00005a0002047a11 */ /* 0x000fe200078210ff */
[----:B------:R-:W-:Y:S01]  /*0bd0*/  IMAD.MOV.U32 R12, RZ, RZ, RZ ;  /* 0x000000ffff0c7224 */ /* 0x000fe200078e00ff */
[----:B------:R-:W-:Y:S02]  /*0be0*/  SHF.L.U64.HI R19, R14, 0x9, R15 ;  /* 0x000000090e137819 */ /* 0x000fe4000001020f */
[----:B------:R-:W-:Y:S02]  /*0bf0*/  IADD3 R11, P2, R4, R7, RZ ;  /* 0x00000007040b7210 */ /* 0x000fe40007f5e0ff */
[----:B------:R-:W-:-:S05]  /*0c00*/  LEA.HI.X R8, R2, c[0x0][0x16c], R3, 0x2, P1 ;  /* 0x00005b0002087a11 */ /* 0x000fca00008f1403 */
[----:B------:R-:W-:Y:S02]  /*0c10*/  IMAD.X R8, R8, 0x1, R9, P2 ;  /* 0x0000000108087824 */ /* 0x000fe400010e0609 */
.L_x_12:
[----:B------:R-:W-:Y:S01]  /*0c20*/  IMAD.MOV.U32 R4, RZ, RZ, R11 ;  /* 0x000000ffff047224 */ /* 0x000fe200078e000b */
[----:B------:R-:W-:Y:S01]  /*0c30*/  IADD3 R10, P1, R10, -0x1, RZ ;  /* 0xffffffff0a0a7810 */ /* 0x000fe20007f3e0ff */
[----:B------:R-:W-:Y:S01]  /*0c40*/  IMAD.MOV.U32 R5, RZ, RZ, R8 ;  /* 0x000000ffff057224 */ /* 0x000fe200078e0008 */
[----:B------:R-:W-:Y:S02]  /*0c50*/  IADD3 R2, P3, R17, R2, RZ ;  /* 0x0000000211027210 */ /* 0x000fe40007f7e0ff */
[----:B------:R-:W-:Y:S02]  /*0c60*/  IADD3.X R12, R12, -0x1, RZ, P1, !PT ;  /* 0xffffffff0c0c7810 */ /* 0x000fe40000ffe4ff */
[----:B------:R0:W-:Y:S01]  /*0c70*/  STG.E [R4.64], RZ ;  /* 0x000000ff04007986 */ /* 0x0001e2000c10190a */
[----:B------:R-:W-:Y:S01]  /*0c80*/  ISETP.NE.U32.AND P1, PT, R10, RZ, PT ;  /* 0x000000ff0a00720c */ /* 0x000fe20003f25070 */
[----:B------:R-:W-:Y:S01]  /*0c90*/  IMAD.X R3, R6, 0x1, R3, P3 ;  /* 0x0000000106037824 */ /* 0x000fe200018e0603 */
[----:B------:R-:W-:-:S02]  /*0ca0*/  LEA R11, P2, R14, R11, 0x9 ;  /* 0x0000000b0e0b7211 */ /* 0x000fc400078448ff */
[----:B------:R-:W-:-:S03]  /*0cb0*/  ISETP.NE.AND.EX P1, PT, R12, RZ, PT, P1 ;  /* 0x000000ff0c00720c */ /* 0x000fc60003f25310 */
[----:B------:R-:W-:-:S10]  /*0cc0*/  IMAD.X R8, R8, 0x1, R19, P2 ;  /* 0x0000000108087824 */ /* 0x000fd400010e0613 */
[----:B0-----:R-:W-:Y:S05]  /*0cd0*/  @P1 BRA `(.L_x_12) ;  /* 0xffffff4000001947 */ /* 0x001fea000383ffff */
.L_x_11:
[----:B------:R-:W-:Y:S05]  /*0ce0*/  BSYNC B0 ;  /* 0x0000000000007941 */ /* 0x000fea0003800000 */
.L_x_10:
[----:B------:R-:W-:Y:S05]  /*0cf0*/  @!P0 EXIT ;  /* 0x000000000000894d */ /* 0x000fea0003800000 */
[----:B------:R-:W-:Y:S01]  /*0d00*/  LEA R4, P0, R2, c[0x0][0x168], 0x2 ;  /* 0x00005a0002047a11 */ /* 0x000fe200078010ff */
[C---:B------:R-:W-:Y:S01]  /*0d10*/  IMAD.SHL.U32 R21, R14.reuse, 0x200, RZ ;  /* 0x000002000e157824 */ /* 0x040fe200078e00ff */
[----:B------:R-:W-:Y:S02]  /*0d20*/  SHF.L.U64.HI R19, R14, 0x9, R15 ;  /* 0x000000090e137819 */ /* 0x000fe4000001020f */
[----:B------:R-:W-:Y:S02]  /*0d30*/  IADD3 R7, P1, R4, R7, RZ ;  /* 0x0000000704077210 */ /* 0x000fe40007f3e0ff */
[----:B------:R-:W-:-:S05]  /*0d40*/  LEA.HI.X R4, R2, c[0x0][0x16c], R3, 0x2, P0 ;  /* 0x00005b0002047a11 */ /* 0x000fca00000f1403 */
[----:B------:R-:W-:Y:S02]  /*0d50*/  IMAD.X R15, R4, 0x1, R9, P1 ;  /* 0x00000001040f7824 */ /* 0x000fe400008e0609 */
.L_x_13:
[----:B------:R-:W-:Y:S01]  /*0d60*/  IADD3 R8, P0, R7, R21, RZ ;  /* 0x0000001507087210 */ /* 0x000fe20007f1e0ff */
[----:B------:R-:W-:-:S04]  /*0d70*/  IMAD.MOV.U32 R14, RZ, RZ, R7 ;  /* 0x000000ffff0e7224 */ /* 0x000fc800078e0007 */
[--C-:B------:R-:W-:Y:S01]  /*0d80*/  IMAD.X R9, R15, 0x1, R19.reuse, P0 ;  /* 0x000000010f097824 */ /* 0x100fe200000e0613 */
[-C--:B------:R-:W-:Y:S01]  /*0d90*/  IADD3 R10, P0, R8, R21.reuse, RZ ;  /* 0x00000015080a7210 */ /* 0x080fe20007f1e0ff */
[----:B------:R0:W-:Y:S03]  /*0da0*/  STG.E [R14.64], RZ ;  /* 0x000000ff0e007986 */ /* 0x0001e6000c10190a */
[----:B------:R-:W-:Y:S01]  /*0db0*/  IADD3 R4, P2, R10, R21, RZ ;  /* 0x000000150a047210 */ /* 0x000fe20007f5e0ff */
[----:B------:R-:W-:Y:S01]  /*0dc0*/  IMAD.X R11, R9, 0x1, R19, P0 ;  /* 0x00000001090b7824 */ /* 0x000fe200000e0613 */
[----:B------:R-:W-:Y:S01]  /*0dd0*/  IADD3 R2, P0, P1, R17, R2, R17 ;  /* 0x0000000211027210 */ /* 0x000fe2000791e011 */
[----:B------:R1:W-:Y:S02]  /*0de0*/  STG.E [R8.64], RZ ;  /* 0x000000ff08007986 */ /* 0x0003e4000c10190a */
[----:B------:R-:W-:Y:S01]  /*0df0*/  IMAD.X R5, R11, 0x1, R19, P2 ;  /* 0x000000010b057824 */ /* 0x000fe200010e0613 */
[----:B------:R-:W-:Y:S01]  /*0e00*/  IADD3.X R3, R6, R3, R6, P0, P1 ;  /* 0x0000000306037210 */ /* 0x000fe200007e2406 */
[----:B------:R1:W-:Y:S01]  /*0e10*/  STG.E [R10.64], RZ ;  /* 0x000000ff0a007986 */ /* 0x0003e2000c10190a */
[----:B------:R-:W-:-:S03]  /*0e20*/  IADD3 R2, P0, P1, R17, R2, R17 ;  /* 0x0000000211027210 */ /* 0x000fc6000791e011 */
[----:B------:R1:W-:Y:S01]  /*0e30*/  STG.E [R4.64], RZ ;  /* 0x000000ff04007986 */ /* 0x0003e2000c10190a */
[----:B------:R-:W-:Y:S02]  /*0e40*/  IADD3.X R3, R6, R3, R6, P0, P1 ;  /* 0x0000000306037210 */ /* 0x000fe400007e2406 */
[----:B------:R-:W-:Y:S02]  /*0e50*/  ISETP.GE.U32.AND P0, PT, R2, R13, PT ;  /* 0x0000000d0200720c */ /* 0x000fe40003f06070 */
[----:B------:R-:W-:Y:S02]  /*0e60*/  IADD3 R7, P1, R4, R21, RZ ;  /* 0x0000001504077210 */ /* 0x000fe40007f3e0ff */
[----:B------:R-:W-:-:S03]  /*0e70*/  ISETP.GE.AND.EX P0, PT, R3, R0, PT, P0 ;  /* 0x000000000300720c */ /* 0x000fc60003f06300 */
[----:B0-----:R-:W-:-:S10]  /*0e80*/  IMAD.X R15, R5, 0x1, R19, P1 ;  /* 0x00000001050f7824 */ /* 0x001fd400008e0613 */
[----:B-1----:R-:W-:Y:S05]  /*0e90*/  @!P0 BRA `(.L_x_13) ;  /* 0xfffffec000008947 */ /* 0x002fea000383ffff */
[----:B------:R-:W-:Y:S05]  /*0ea0*/  EXIT ;  /* 0x000000000000794d */ /* 0x000fea0003800000 */
        .weak           $__internal_0_$__cuda_sm20_div_s64
        .type           $__internal_0_$__cuda_sm20_div_s64,@function
        .size           $__internal_0_$__cuda_sm20_div_s64,($__internal_1_$__cuda_sm20_div_u64 - $__internal_0_$__cuda_sm20_div_s64)
$__internal_0_$__cuda_sm20_div_s64:
[----:B------:R-:W-:Y:S02]  /*0eb0*/  IADD3 R18, P1, RZ, -UR4, RZ ;  /* 0x80000004ff127c10 */ /* 0x000fe4000ff3e0ff */
[----:B------:R-:W-:Y:S02]  /*0ec0*/  ISETP.LE.AND P0, PT, RZ, UR5, PT ;  /* 0x00000005ff007c0c */ /* 0x000fe4000bf03270 */
[----:B------:R-:W-:Y:S01]  /*0ed0*/  ISETP.GE.AND P3, PT, R5, RZ, PT ;  /* 0x000000ff0500720c */ /* 0x000fe20003f66270 */
[----:B------:R-:W-:Y:S01]  /*0ee0*/  IMAD.X R6, RZ, RZ, ~UR5, P1 ;  /* 0x80000005ff067e24 */ /* 0x000fe200088e06ff */
[----:B------:R-:W-:-:S04]  /*0ef0*/  SEL R18, R18, UR4, !P0 ;  /* 0x0000000412127c07 */ /* 0x000fc8000c000000 */
[----:B------:R-:W-:-:S04]  /*0f00*/  SEL R19, R6, UR5, !P0 ;  /* 0x0000000506137c07 */ /* 0x000fc8000c000000 */
[----:B------:R-:W0:Y:S08]  /*0f10*/  I2F.U64.RP R6, R18 ;  /* 0x0000001200067312 */ /* 0x000e300000309000 */
[----:B0-----:R-:W0:Y:S02]  /*0f20*/  MUFU.RCP R6, R6 ;  /* 0x0000000600067308 */ /* 0x001e240000001000 */
[----:B0-----:R-:W-:-:S06]  /*0f30*/  IADD3 R22, R6, 0x1ffffffe, RZ ;  /* 0x1ffffffe06167810 */ /* 0x001fcc0007ffe0ff */
[----:B------:R-:W0:Y:S02]  /*0f40*/  F2I.U64.TRUNC R22, R22 ;  /* 0x0000001600167311 */ /* 0x000e24000020d800 */
[----:B0-----:R-:W-:-:S04]  /*0f50*/  IMAD.WIDE.U32 R20, R22, R18, RZ ;  /* 0x0000001216147225 */ /* 0x001fc800078e00ff */
[----:B------:R-:W-:Y:S01]  /*0f60*/  IMAD R21, R22, R19, R21 ;  /* 0x0000001316157224 */ /* 0x000fe200078e0215 */
[----:B------:R-:W-:-:S03]  /*0f70*/  IADD3 R27, P0, RZ, -R20, RZ ;  /* 0x80000014ff1b7210 */ /* 0x000fc60007f1e0ff */
[----:B------:R-:W-:Y:S02]  /*0f80*/  IMAD R21, R23, R18, R21 ;  /* 0x0000001217157224 */ /* 0x000fe400078e0215 */
[----:B------:R-:W-:-:S04]  /*0f90*/  IMAD.HI.U32 R20, R22, R27, RZ ;  /* 0x0000001b16147227 */ /* 0x000fc800078e00ff */
[----:B------:R-:W-:Y:S02]  /*0fa0*/  IMAD.X R29, RZ, RZ, ~R21, P0 ;  /* 0x000000ffff1d7224 */ /* 0x000fe400000e0e15 */
[----:B------:R-:W-:-:S04]  /*0fb0*/  IMAD.MOV.U32 R21, RZ, RZ, R22 ;  /* 0x000000ffff157224 */ /* 0x000fc800078e0016 */
[----:B------:R-:W-:-:S06]  /*0fc0*/  IMAD.WIDE.U32 R20, P0, R22, R29, R20 ;  /* 0x0000001d16147225 */ /* 0x000fcc0007800014 */
[----:B------:R-:W-:-:S04]  /*0fd0*/  IMAD.HI.U32 R20, P1, R23, R27, R20 ;  /* 0x0000001b17147227 */ /* 0x000fc80007820014 */
[CC--:B------:R-:W-:Y:S02]  /*0fe0*/  IMAD R21, R23.reuse, R29.reuse, RZ ;  /* 0x0000001d17157224 */ /* 0x0c0fe400078e02ff */
[----:B------:R-:W-:-:S03]  /*0ff0*/  IMAD.HI.U32 R29, R23, R29, RZ ;  /* 0x0000001d171d7227 */ /* 0x000fc600078e00ff */
[----:B------:R-:W-:Y:S01]  /*1000*/  IADD3 R21, P2, R21, R20, RZ ;  /* 0x0000001415157210 */ /* 0x000fe20007f5e0ff */
[----:B------:R-:W-:Y:S01]  /*1010*/  IMAD.X R6, R29, 0x1, R23, P0 ;  /* 0x000000011d067824 */ /* 0x000fe200000e0617 */
[----:B------:R-:W-:-:S03]  /*1020*/  IADD3 R29, P4, RZ, -R4, RZ ;  /* 0x80000004ff1d7210 */ /* 0x000fc60007f9e0ff */
[----:B------:R-:W-:Y:S01]  /*1030*/  IMAD.WIDE.U32 R22, R21, R18, RZ ;  /* 0x0000001215167225 */ /* 0x000fe200078e00ff */
[----:B------:R-:W-:-:S03]  /*1040*/  IADD3.X R6, RZ, RZ, R6, P2, P1 ;  /* 0x000000ffff067210 */ /* 0x000fc600017e2406 */
[----:B------:R-:W-:Y:S01]  /*1050*/  IMAD R27, R21, R19, R23 ;  /* 0x00000013151b7224 */ /* 0x000fe200078e0217 */
[----:B------:R-:W-:-:S03]  /*1060*/  IADD3 R23, P0, RZ, -R22, RZ ;  /* 0x80000016ff177210 */ /* 0x000fc60007f1e0ff */
[----:B------:R-:W-:Y:S02]  /*1070*/  IMAD R27, R6, R18, R27 ;  /* 0x00000012061b7224 */ /* 0x000fe400078e021b */
[----:B------:R-:W-:-:S04]  /*1080*/  IMAD.HI.U32 R20, R21, R23, RZ ;  /* 0x0000001715147227 */ /* 0x000fc800078e00ff */
[----:B------:R-:W-:-:S04]  /*1090*/  IMAD.X R27, RZ, RZ, ~R27, P0 ;  /* 0x000000ffff1b7224 */ /* 0x000fc800000e0e1b */
[----:B------:R-:W-:-:S06]  /*10a0*/  IMAD.WIDE.U32 R20, P0, R21, R27, R20 ;  /* 0x0000001b15147225 */ /* 0x000fcc0007800014 */
[----:B------:R-:W-:Y:S01]  /*10b0*/  IMAD.HI.U32 R21, P1, R6, R23, R20 ;  /* 0x0000001706157227 */ /* 0x000fe20007820014 */
[----:B------:R-:W-:-:S03]  /*10c0*/  SEL R23, R29, R4, !P3 ;  /* 0x000000041d177207 */ /* 0x000fc60005800000 */
[CC--:B------:R-:W-:Y:S02]  /*10d0*/  IMAD R20, R6.reuse, R27.reuse, RZ ;  /* 0x0000001b06147224 */ /* 0x0c0fe400078e02ff */
[----:B------:R-:W-:Y:S02]  /*10e0*/  IMAD.X R4, RZ, RZ, ~R5, P4 ;  /* 0x000000ffff047224 */ /* 0x000fe400020e0e05 */
[----:B------:R-:W-:Y:S01]  /*10f0*/  IMAD.HI.U32 R27, R6, R27, RZ ;  /* 0x0000001b061b7227 */ /* 0x000fe200078e00ff */
[----:B------:R-:W-:Y:S02]  /*1100*/  IADD3 R29, P2, R20, R21, RZ ;  /* 0x00000015141d7210 */ /* 0x000fe40007f5e0ff */
[----:B------:R-:W-:Y:S01]  /*1110*/  SEL R4, R4, R5, !P3 ;  /* 0x0000000504047207 */ /* 0x000fe20005800000 */
[----:B------:R-:W-:Y:S02]  /*1120*/  IMAD.X R27, R27, 0x1, R6, P0 ;  /* 0x000000011b1b7824 */ /* 0x000fe400000e0606 */
[----:B------:R-:W-:-:S03]  /*1130*/  IMAD.HI.U32 R20, R29, R23, RZ ;  /* 0x000000171d147227 */ /* 0x000fc600078e00ff */
[----:B------:R-:W-:Y:S01]  /*1140*/  IADD3.X R27, RZ, RZ, R27, P2, P1 ;  /* 0x000000ffff1b7210 */ /* 0x000fe200017e241b */
[----:B------:R-:W-:-:S04]  /*1150*/  IMAD.MOV.U32 R21, RZ, RZ, RZ ;  /* 0x000000ffff157224 */ /* 0x000fc800078e00ff */
[----:B------:R-:W-:-:S04]  /*1160*/  IMAD.WIDE.U32 R20, R29, R4, R20 ;  /* 0x000000041d147225 */ /* 0x000fc800078e0014 */
[C---:B------:R-:W-:Y:S02]  /*1170*/  IMAD R6, R27.reuse, R4, RZ ;  /* 0x000000041b067224 */ /* 0x040fe400078e02ff */
[----:B------:R-:W-:-:S04]  /*1180*/  IMAD.HI.U32 R21, P0, R27, R23, R20 ;  /* 0x000000171b157227 */ /* 0x000fc80007800014 */
[----:B------:R-:W-:Y:S01]  /*1190*/  IMAD.HI.U32 R29, R27, R4, RZ ;  /* 0x000000041b1d7227 */ /* 0x000fe200078e00ff */
[----:B------:R-:W-:-:S03]  /*11a0*/  IADD3 R27, P1, R6, R21, RZ ;  /* 0x00000015061b7210 */ /* 0x000fc60007f3e0ff */
[----:B------:R-:W-:Y:S02]  /*11b0*/  IMAD.X R29, RZ, RZ, R29, P0 ;  /* 0x000000ffff1d7224 */ /* 0x000fe400000e061d */
[----:B------:R-:W-:-:S04]  /*11c0*/  IMAD.WIDE.U32 R20, R27, R18, RZ ;  /* 0x000000121b147225 */ /* 0x000fc800078e00ff */
[----:B------:R-:W-:Y:S02]  /*11d0*/  IMAD.X R29, RZ, RZ, R29, P1 ;  /* 0x000000ffff1d7224 */ /* 0x000fe400008e061d */
[----:B------:R-:W-:Y:S01]  /*11e0*/  IMAD R6, R27, R19, R21 ;  /* 0x000000131b067224 */ /* 0x000fe200078e0215 */
[----:B------:R-:W-:-:S03]  /*11f0*/  IADD3 R21, P1, -R20, R23, RZ ;  /* 0x0000001714157210 */ /* 0x000fc60007f3e1ff */
[-C--:B------:R-:W-:Y:S01]  /*1200*/  IMAD R23, R29, R18.reuse, R6 ;  /* 0x000000121d177224 */ /* 0x080fe200078e0206 */
[----:B------:R-:W-:-:S03]  /*1210*/  ISETP.GE.U32.AND P0, PT, R21, R18, PT ;  /* 0x000000121500720c */ /* 0x000fc60003f06070 */
[----:B------:R-:W-:Y:S01]  /*1220*/  IMAD.X R23, R4, 0x1, ~R23, P1 ;  /* 0x0000000104177824 */ /* 0x000fe200008e0e17 */
[----:B------:R-:W-:Y:S02]  /*1230*/  IADD3 R20, P1, R21, -R18, RZ ;  /* 0x8000001215147210 */ /* 0x000fe40007f3e0ff */
[----:B------:R-:W-:Y:S02]  /*1240*/  IADD3 R4, P2, R27, 0x1, RZ ;  /* 0x000000011b047810 */ /* 0x000fe40007f5e0ff */
[C---:B------:R-:W-:Y:S01]  /*1250*/  ISETP.GE.U32.AND.EX P0, PT, R23.reuse, R19, PT, P0 ;  /* 0x000000131700720c */ /* 0x040fe20003f06100 */
[----:B------:R-:W-:-:S03]  /*1260*/  IMAD.X R6, R23, 0x1, ~R19, P1 ;  /* 0x0000000117067824 */ /* 0x000fc600008e0e13 */
[----:B------:R-:W-:Y:S01]  /*1270*/  SEL R21, R20, R21, P0 ;  /* 0x0000001514157207 */ /* 0x000fe20000000000 */
[----:B------:R-:W-:Y:S01]  /*1280*/  IMAD.X R20, RZ, RZ, R29, P2 ;  /* 0x000000ffff147224 */ /* 0x000fe200010e061d */
[----:B------:R-:W-:Y:S02]  /*1290*/  SEL R4, R4, R27, P0 ;  /* 0x0000001b04047207 */ /* 0x000fe40000000000 */
[----:B------:R-:W-:Y:S02]  /*12a0*/  SEL R23, R6, R23, P0 ;  /* 0x0000001706177207 */ /* 0x000fe40000000000 */
[----:B------:R-:W-:Y:S02]  /*12b0*/  ISETP.GE.U32.AND P1, PT, R21, R18, PT ;  /* 0x000000121500720c */ /* 0x000fe40003f26070 */
[----:B------:R-:W-:Y:S02]  /*12c0*/  SEL R20, R20, R29, P0 ;  /* 0x0000001d14147207 */ /* 0x000fe40000000000 */
[----:B------:R-:W-:-:S02]  /*12d0*/  IADD3 R21, P2, R4, 0x1, RZ ;  /* 0x0000000104157810 */ /* 0x000fc40007f5e0ff */
[----:B------:R-:W-:Y:S02]  /*12e0*/  ISETP.GE.U32.AND.EX P0, PT, R23, R19, PT, P1 ;  /* 0x000000131700720c */ /* 0x000fe40003f06110 */
[----:B------:R-:W-:Y:S01]  /*12f0*/  LOP3.LUT R6, R5, UR5, RZ, 0x3c, !PT ;  /* 0x0000000505067c12 */ /* 0x000fe2000f8e3cff */
[----:B------:R-:W-:Y:S01]  /*1300*/  IMAD.X R19, RZ, RZ, R20, P2 ;  /* 0x000000ffff137224 */ /* 0x000fe200010e0614 */
[----:B------:R-:W-:Y:S02]  /*1310*/  SEL R4, R21, R4, P0 ;  /* 0x0000000415047207 */ /* 0x000fe40000000000 */
[----:B------:R-:W-:Y:S02]  /*1320*/  ISETP.GE.AND P1, PT, R6, RZ, PT ;  /* 0x000000ff0600720c */ /* 0x000fe40003f26270 */
[----:B------:R-:W-:Y:S02]  /*1330*/  SEL R19, R19, R20, P0 ;  /* 0x0000001413137207 */ /* 0x000fe40000000000 */
[----:B------:R-:W-:-:S02]  /*1340*/  IADD3 R5, P2, RZ, -R4, RZ ;  /* 0x80000004ff057210 */ /* 0x000fc40007f5e0ff */
[----:B------:R-:W-:Y:S02]  /*1350*/  ISETP.NE.U32.AND P0, PT, RZ, UR4, PT ;  /* 0x00000004ff007c0c */ /* 0x000fe4000bf05070 */
[----:B------:R-:W-:Y:S01]  /*1360*/  SEL R6, R5, R4, !P1 ;  /* 0x0000000405067207 */ /* 0x000fe20004800000 */
[----:B------:R-:W-:Y:S01]  /*1370*/  IMAD.X R18, RZ, RZ, ~R19, P2 ;  /* 0x000000ffff127224 */ /* 0x000fe200010e0e13 */
[----:B------:R-:W-:Y:S01]  /*1380*/  ISETP.NE.AND.EX P0, PT, RZ, UR5, PT, P0 ;  /* 0x00000005ff007c0c */ /* 0x000fe2000bf05300 */
[----:B------:R-:W-:Y:S02]  /*1390*/  IMAD.MOV.U32 R4, RZ, RZ, R0 ;  /* 0x000000ffff047224 */ /* 0x000fe400078e0000 */
[----:B------:R-:W-:Y:S01]  /*13a0*/  IMAD.MOV.U32 R5, RZ, RZ, 0x0 ;  /* 0x00000000ff057424 */ /* 0x000fe200078e00ff */
[----:B------:R-:W-:Y:S02]  /*13b0*/  SEL R19, R18, R19, !P1 ;  /* 0x0000001312137207 */ /* 0x000fe40004800000 */
[----:B------:R-:W-:-:S02]  /*13c0*/  SEL R6, R6, 0xffffffff, P0 ;  /* 0xffffffff06067807 */ /* 0x000fc40000000000 */
[----:B------:R-:W-:Y:S01]  /*13d0*/  SEL R19, R19, 0xffffffff, P0 ;  /* 0xffffffff13137807 */ /* 0x000fe20000000000 */
[----:B------:R-:W-:Y:S06]  /*13e0*/  RET.REL.NODEC R4 `(_ZN2at6native6detail21chunk_cat_cuda_kernelIfN3c108BFloat16EEEvPPT0_PT_PlSA_SA_SA_SA_SA_lll) ;  /* 0xffffec1004007950 */ /* 0x000fec0003c3ffff */
        .weak           $__internal_1_$__cuda_sm20_div_u64
        .type           $__internal_1_$__cuda_sm20_div_u64,@function
        .size           $__internal_1_$__cuda_sm20_div_u64,(.L_x_47 - $__internal_1_$__cuda_sm20_div_u64)
$__internal_1_$__cuda_sm20_div_u64:
[----:B------:R-:W-:Y:S02]  /*13f0*/  IMAD.MOV.U32 R20, RZ, RZ, R17 ;  /* 0x000000ffff147224 */ /* 0x000fe400078e0011 */
[----:B------:R-:W-:-:S04]  /*1400*/  IMAD.MOV.U32 R21, RZ, RZ, R6 ;  /* 0x000000ffff157224 */ /* 0x000fc800078e0006 */
        /* <DEDUP_REMOVED lines=10> */
[----:B------:R-:W-:Y:S02]  /*14b0*/  IMAD.MOV.U32 R11, RZ, RZ, R4 ;  /* 0x000000ffff0b7224 */ /* 0x000fe400078e0004 */
[-C--:B------:R-:W-:Y:S02]  /*14c0*/  IMAD R21, R5, R25.reuse, RZ ;  /* 0x0000001905157224 */ /* 0x080fe400078e02ff */
[----:B------:R-:W-:-:S04]  /*14d0*/  IMAD.WIDE.U32 R10, P0, R4, R25, R10 ;  /* 0x00000019040a7225 */ /* 0x000fc8000780000a */
[----:B------:R-:W-:-:S04]  /*14e0*/  IMAD.HI.U32 R25, R5, R25, RZ ;  /* 0x0000001905197227 */ /* 0x000fc800078e00ff */
[----:B------:R-:W-:-:S05]  /*14f0*/  IMAD.HI.U32 R10, P1, R5, R23, R10 ;  /* 0x00000017050a7227 */ /* 0x000fca000782000a */
[----:B------:R-:W-:Y:S01]  /*1500*/  IADD3 R11, P2, R21, R10, RZ ;  /* 0x0000000a150b7210 */ /* 0x000fe20007f5e0ff */
[----:B------:R-:W-:-:S04]  /*1510*/  IMAD.X R10, R25, 0x1, R5, P0 ;  /* 0x00000001190a7824 */ /* 0x000fc800000e0605 */
[----:B------:R-:W-:Y:S01]  /*1520*/  IMAD.WIDE.U32 R4, R11, R17, RZ ;  /* 0x000000110b047225 */ /* 0x000fe200078e00ff */
[----:B------:R-:W-:-:S03]  /*1530*/  IADD3.X R16, RZ, RZ, R10, P2, P1 ;  /* 0x000000ffff107210 */ /* 0x000fc600017e240a */
[----:B------:R-:W-:Y:S01]  /*1540*/  IMAD R5, R11, R6, R5 ;  /* 0x000000060b057224 */ /* 0x000fe200078e0205 */
[----:B------:R-:W-:-:S03]  /*1550*/  IADD3 R21, P0, RZ, -R4, RZ ;  /* 0x80000004ff157210 */ /* 0x000fc60007f1e0ff */
[----:B------:R-:W-:Y:S02]  /*1560*/  IMAD R5, R16, R17, R5 ;  /* 0x0000001110057224 */ /* 0x000fe400078e0205 */
[----:B------:R-:W-:-:S04]  /*1570*/  IMAD.HI.U32 R10, R11, R21, RZ ;  /* 0x000000150b0a7227 */ /* 0x000fc800078e00ff */
[----:B------:R-:W-:-:S04]  /*1580*/  IMAD.X R5, RZ, RZ, ~R5, P0 ;  /* 0x000000ffff057224 */ /* 0x000fc800000e0e05 */
[----:B------:R-:W-:-:S04]  /*1590*/  IMAD.WIDE.U32 R10, P0, R11, R5, R10 ;  /* 0x000000050b0a7225 */ /* 0x000fc8000780000a */
[C---:B------:R-:W-:Y:S02]  /*15a0*/  IMAD R4, R16.reuse, R5, RZ ;  /* 0x0000000510047224 */ /* 0x040fe400078e02ff */
[----:B------:R-:W-:-:S04]  /*15b0*/  IMAD.HI.U32 R11, P1, R16, R21, R10 ;  /* 0x00000015100b7227 */ /* 0x000fc8000782000a */
[----:B------:R-:W-:Y:S01]  /*15c0*/  IMAD.HI.U32 R5, R16, R5, RZ ;  /* 0x0000000510057227 */ /* 0x000fe200078e00ff */
[----:B------:R-:W-:-:S03]  /*15d0*/  IADD3 R11, P2, R4, R11, RZ ;  /* 0x0000000b040b7210 */ /* 0x000fc60007f5e0ff */
        /* <DEDUP_REMOVED lines=11> */
[----:B------:R-:W-:Y:S01]  /*1690*/  IMAD.X R10, RZ, RZ, R10, P1 ;  /* 0x000000ffff0a7224 */ /* 0x000fe200008e060a */
[----:B------:R-:W-:Y:S01]  /*16a0*/  IADD3 R18, P1, -R4, R12, RZ ;  /* 0x0000000c04127210 */ /* 0x000fe20007f3e1ff */
[----:B------:R-:W-:-:S03]  /*16b0*/  IMAD R5, R11, R6, R5 ;  /* 0x000000060b057224 */ /* 0x000fc600078e0205 */
[-C--:B------:R-:W-:Y:S01]  /*16c0*/  ISETP.GE.U32.AND P0, PT, R18, R17.reuse, PT ;  /* 0x000000111200720c */ /* 0x080fe20003f06070 */
[----:B------:R-:W-:-:S04]  /*16d0*/  IMAD R4, R10, R17, R5 ;  /* 0x000000110a047224 */ /* 0x000fc800078e0205 */
[----:B------:R-:W-:Y:S01]  /*16e0*/  IMAD.X R21, R19, 0x1, ~R4, P1 ;  /* 0x0000000113157824 */ /* 0x000fe200008e0e04 */
[----:B------:R-:W-:Y:S02]  /*16f0*/  IADD3 R12, P1, -R17, R18, RZ ;  /* 0x00000012110c7210 */ /* 0x000fe40007f3e1ff */
[----:B------:R-:W-:Y:S02]  /*1700*/  IADD3 R4, P2, R11, 0x1, RZ ;  /* 0x000000010b047810 */ /* 0x000fe40007f5e0ff */
[C---:B------:R-:W-:Y:S01]  /*1710*/  ISETP.GE.U32.AND.EX P0, PT, R21.reuse, R6, PT, P0 ;  /* 0x000000061500720c */ /* 0x040fe20003f06100 */
[----:B------:R-:W-:Y:S01]  /*1720*/  IMAD.X R16, R21, 0x1, ~R6, P1 ;  /* 0x0000000115107824 */ /* 0x000fe200008e0e06 */
[----:B------:R-:W-:Y:S01]  /*1730*/  ISETP.NE.U32.AND P1, PT, R17, RZ, PT ;  /* 0x000000ff1100720c */ /* 0x000fe20003f25070 */
[----:B------:R-:W-:Y:S01]  /*1740*/  IMAD.X R19, RZ, RZ, R10, P2 ;  /* 0x000000ffff137224 */ /* 0x000fe200010e060a */
[----:B------:R-:W-:Y:S02]  /*1750*/  SEL R12, R12, R18, P0 ;  /* 0x000000120c0c7207 */ /* 0x000fe40000000000 */
[----:B------:R-:W-:-:S02]  /*1760*/  SEL R5, R4, R11, P0 ;  /* 0x0000000b04057207 */ /* 0x000fc40000000000 */
[----:B------:R-:W-:Y:S02]  /*1770*/  SEL R11, R16, R21, P0 ;  /* 0x00000015100b7207 */ /* 0x000fe40000000000 */
[----:B------:R-:W-:Y:S02]  /*1780*/  SEL R4, R19, R10, P0 ;  /* 0x0000000a13047207 */ /* 0x000fe40000000000 */
[----:B------:R-:W-:Y:S02]  /*1790*/  ISETP.GE.U32.AND P0, PT, R12, R17, PT ;  /* 0x000000110c00720c */ /* 0x000fe40003f06070 */
[----:B------:R-:W-:Y:S02]  /*17a0*/  IADD3 R10, P2, R5, 0x1, RZ ;  /* 0x00000001050a7810 */ /* 0x000fe40007f5e0ff */
[----:B------:R-:W-:Y:S02]  /*17b0*/  ISETP.GE.U32.AND.EX P0, PT, R11, R6, PT, P0 ;  /* 0x000000060b00720c */ /* 0x000fe40003f06100 */
[----:B------:R-:W-:Y:S01]  /*17c0*/  ISETP.NE.AND.EX P1, PT, R6, RZ, PT, P1 ;  /* 0x000000ff0600720c */ /* 0x000fe20003f25310 */
[----:B------:R-:W-:Y:S01]  /*17d0*/  IMAD.X R11, RZ, RZ, R4, P2 ;  /* 0x000000ffff0b7224 */ /* 0x000fe200010e0604 */
[----:B------:R-:W-:Y:S01]  /*17e0*/  SEL R10, R10, R5, P0 ;  /* 0x000000050a0a7207 */ /* 0x000fe20000000000 */
[----:B------:R-:W-:-:S03]  /*17f0*/  IMAD.MOV.U32 R5, RZ, RZ, 0x0 ;  /* 0x00000000ff057424 */ /* 0x000fc600078e00ff */
[----:B------:R-:W-:Y:S01]  /*1800*/  SEL R11, R11, R4, P0 ;  /* 0x000000040b0b7207 */ /* 0x000fe20000000000 */
[----:B------:R-:W-:Y:S01]  /*1810*/  IMAD.MOV.U32 R4, RZ, RZ, R8 ;  /* 0x000000ffff047224 */ /* 0x000fe200078e0008 */
[----:B------:R-:W-:Y:S02]  /*1820*/  SEL R10, R10, 0xffffffff, P1 ;  /* 0xffffffff0a0a7807 */ /* 0x000fe40000800000 */
[----:B------:R-:W-:Y:S01]  /*1830*/  SEL R11, R11, 0xffffffff, P1 ;  /* 0xffffffff0b0b7807 */ /* 0x000fe20000800000 */
[----:B------:R-:W-:Y:S06]  /*1840*/  RET.REL.NODEC R4 `(_ZN2at6native6detail21chunk_cat_cuda_kernelIfN3c108BFloat16EEEvPPT0_PT_PlSA_SA_SA_SA_SA_lll) ;  /* 0xffffe7b004007950 */ /* 0x000fec0003c3ffff */
.L_x_14:
[----:B------:R-:W-:-:S00]  /*1850*/  BRA `(.L_x_14) ;  /* 0xfffffff000007947 */ /* 0x000fc0000383ffff */
[----:B------:R-:W-:-:S00]  /*1860*/  NOP ;  /* 0x0000000000007918 */ /* 0x000fc00000000000 */
        /* <DEDUP_REMOVED lines=9> */
.L_x_47:


//--------------------- .text._ZN2at6native6detail21chunk_cat_cuda_kernelIccEEvPPT0_PT_PlS8_S8_S8_S8_S8_lll --------------------------
	.section	.text._ZN2at6native6detail21chunk_cat_cuda_kernelIccEEvPPT0_PT_PlS8_S8_S8_S8_S8_lll,"ax",@progbits
	.sectioninfo	@"SHI_REGISTERS=32"
	.align	128
.text._ZN2at6native6detail21chunk_cat_cuda_kernelIccEEvPPT0_PT_PlS8_S8_S8_S8_S8_lll:
        .type           _ZN2at6native6detail21chunk_cat_cuda_kernelIccEEvPPT0_PT_PlS8_S8_S8_S8_S8_lll,@function
        .size           _ZN2at6native6detail21chunk_cat_cuda_kernelIccEEvPPT0_PT_PlS8_S8_S8_S8_S8_lll,(.L_x_50 - _ZN2at6native6detail21chunk_cat_cuda_kernelIccEEvPPT0_PT_PlS8_S8_S8_S8_S8_lll)
        .other          _ZN2at6native6detail21chunk_cat_cuda_kernelIccEEvPPT0_PT_PlS8_S8_S8_S8_S8_lll,@"STO_CUDA_ENTRY STV_DEFAULT"
_ZN2at6native6detail21chunk_cat_cuda_kernelIccEEvPPT0_PT_PlS8_S8_S8_S8_S8_lll:
        /* <DEDUP_REMOVED lines=9> */
[C---:B------:R-:W-:Y:S02]  /*0090*/  IADD3 R16, P2, R14.reuse, c[0x0][0x190], RZ ;  /* 0x000064000e107a10 */ /* 0x040fe40007f5e0ff */
[C---:B------:R-:W-:Y:S02]  /*00a0*/  IADD3 R6, P0, R14.reuse, c[0x0][0x198], RZ ;  /* 0x000066000e067a10 */ /* 0x040fe40007f1e0ff */
[C---:B------:R-:W-:Y:S02]  /*00b0*/  IADD3.X R17, R15.reuse, c[0x0][0x194], RZ, P2, !PT ;  /* 0x000065000f117a10 */ /* 0x040fe400017fe4ff */
[----:B------:R-:W-:Y:S02]  /*00c0*/  IADD3.X R7, R15, c[0x0][0x19c], RZ, P0, !PT ;  /* 0x000067000f077a10 */ /* 0x000fe400007fe4ff */
[C---:B------:R-:W-:Y:S02]  /*00d0*/  IADD3 R4, P0, R14.reuse, c[0x0][0x180], RZ ;  /* 0x000060000e047a10 */ /* 0x040fe40007f1e0ff */
[----:B------:R-:W0:Y:S01]  /*00e0*/  LDG.E.64 R16, [R16.64] ;  /* 0x0000001010107981 */ /* 0x000e22000c1e1b00 */
[----:B------:R-:W-:-:S02]  /*00f0*/  IADD3 R8, P1, R14, c[0x0][0x160], RZ ;  /* 0x000058000e087a10 */ /* 0x000fc40007f3e0ff */
[C---:B------:R-:W-:Y:S01]  /*0100*/  IADD3.X R5, R15.reuse, c[0x0][0x184], RZ, P0, !PT ;  /* 0x000061000f057a10 */ /* 0x040fe200007fe4ff */
[----:B------:R-:W2:Y:S01]  /*0110*/  LDG.E.64 R6, [R6.64] ;  /* 0x0000001006067981 */ /* 0x000ea2000c1e1b00 */
[----:B------:R-:W-:-:S04]  /*0120*/  IADD3.X R9, R15, c[0x0][0x164], RZ, P1, !PT ;  /* 0x000059000f097a10 */ /* 0x000fc80000ffe4ff */
[----:B------:R-:W3:Y:S01]  /*0130*/  LDG.E.64 R4, [R4.64] ;  /* 0x0000001004047981 */ /* 0x000ee2000c1e1b00 */
[----:B------:R-:W-:-:S03]  /*0140*/  IADD3 R2, P0, R14, c[0x0][0x188], RZ ;  /* 0x000062000e027a10 */ /* 0x000fc60007f1e0ff */
[----:B------:R-:W4:Y:S01]  /*0150*/  LDG.E.64 R8, [R8.64] ;  /* 0x0000001008087981 */ /* 0x000f22000c1e1b00 */
[----:B------:R-:W-:-:S06]  /*0160*/  IADD3.X R3, R15, c[0x0][0x18c], RZ, P0, !PT ;  /* 0x000063000f037a10 */ /* 0x000fcc00007fe4ff */
[----:B------:R-:W5:Y:S04]  /*0170*/  LDG.E.64 R2, [R2.64] ;  /* 0x0000001002027981 */ /* 0x000f68000c1e1b00 */
[----:B------:R-:W1:Y:S01]  /*0180*/  S2R R24, SR_TID.X ;  /* 0x0000000000187919 */ /* 0x000e620000002100 */
[----:B0-----:R-:W-:Y:S02]  /*0190*/  IMAD R11, R17, UR8, RZ ;  /* 0x00000008110b7c24 */ /* 0x001fe4000f8e02ff */
[----:B------:R-:W-:-:S04]  /*01a0*/  IMAD.WIDE.U32 R12, R16, UR8, RZ ;  /* 0x00000008100c7c25 */ /* 0x000fc8000f8e00ff */
[----:B------:R-:W-:-:S05]  /*01b0*/  IMAD.IADD R11, R13, 0x1, R11 ;  /* 0x000000010d0b7824 */ /* 0x000fca00078e020b */
[----:B------:R-:W-:-:S04]  /*01c0*/  LOP3.LUT R10, R11, c[0x0][0x1b4], RZ, 0xfc, !PT ;  /* 0x00006d000b0a7a12 */ /* 0x000fc800078efcff */
[----:B------:R-:W-:Y:S02]  /*01d0*/  ISETP.NE.U32.AND P0, PT, R10, RZ, PT ;  /* 0x000000ff0a00720c */ /* 0x000fe40003f05070 */
[----:B---3--:R-:W-:Y:S01]  /*01e0*/  IADD3 R23, P1, -R4, R0, RZ ;  /* 0x0000000004177210 */ /* 0x008fe20007f3e1ff */
[----:B--2---:R0:W2:Y:S03]  /*01f0*/  R2UR UR12, R6 ;  /* 0x00000000060c73c2 */ /* 0x0040a600000e0000 */
[----:B-1----:R-:W-:Y:S01]  /*0200*/  LEA R24, P2, R23, R24, 0x7 ;  /* 0x0000001817187211 */ /* 0x002fe200078438ff */
[----:B------:R-:W-:-:S04]  /*0210*/  IMAD.X R4, RZ, RZ, ~R5, P1 ;  /* 0x000000ffff047224 */ /* 0x000fc800008e0e05 */
[----:B------:R0:W1:Y:S01]  /*0220*/  R2UR UR13, R7 ;  /* 0x00000000070d73c2 */ /* 0x00006200000e0000 */
[----:B------:R-:W-:-:S07]  /*0230*/  LEA.HI.X R23, R23, RZ, R4, 0x7, P2 ;  /* 0x000000ff17177211 */ /* 0x000fce00010f3c04 */
[----:B----4-:R0:W3:Y:S08]  /*0240*/  R2UR UR14, R8 ;  /* 0x00000000080e73c2 */ /* 0x0100f000000e0000 */
[----:B------:R0:W4:Y:S02]  /*0250*/  R2UR UR15, R9 ;  /* 0x00000000090f73c2 */ /* 0x00012400000e0000 */
[----:B01234-:R-:W-:Y:S05]  /*0260*/  @!P0 BRA `(.L_x_15) ;  /* 0x0000007000008947 */ /* 0x01ffea0003800000 */
[----:B------:R-:W-:Y:S01]  /*0270*/  IMAD.MOV.U32 R13, RZ, RZ, R11 ;  /* 0x000000ffff0d7224 */ /* 0x000fe200078e000b */
[----:B------:R-:W-:Y:S01]  /*0280*/  MOV R0, 0x2b0 ;  /* 0x000002b000007802 */ /* 0x000fe20000000f00 */
[----:B------:R-:W-:-:S02]  /*0290*/  ULDC.64 UR4, c[0x0][0x1b0] ;  /* 0x00006c0000047ab9 */ /* 0x000fc40000000a00 */
[----:B-----5:R-:W-:Y:S05]  /*02a0*/  CALL.REL.NOINC `($__internal_2_$__cuda_sm20_div_s64) ;  /* 0x00000e4000007944 */ /* 0x020fea0003c00000 */
[----:B------:R-:W-:Y:S02]  /*02b0*/  IMAD.MOV.U32 R4, RZ, RZ, R8 ;  /* 0x000000ffff047224 */ /* 0x000fe400078e0008 */
[----:B------:R-:W-:Y:S01]  /*02c0*/  IMAD.MOV.U32 R5, RZ, RZ, R9 ;  /* 0x000000ffff057224 */ /* 0x000fe200078e0009 */
[----:B------:R-:W-:Y:S05]  /*02d0*/  BRA `(.L_x_16) ;  /* 0x0000013000007947 */ /* 0x000fea0003800000 */
.L_x_15:
        /* <DEDUP_REMOVED lines=19> */
.L_x_16:
[----:B------:R-:W-:Y:S01]  /*0410*/  IADD3 R14, P0, R14, c[0x0][0x178], RZ ;  /* 0x00005e000e0e7a10 */ /* 0x000fe20007f1e0ff */
[----:B------:R-:W0:Y:S01]  /*0420*/  S2UR UR18, SR_CTAID.Z ;  /* 0x00000000001279c3 */ /* 0x000e220000002700 */
[----:B------:R-:W-:Y:S02]  /*0430*/  ULDC.64 UR10, c[0x0][0x1a0] ;  /* 0x00006800000a7ab9 */ /* 0x000fe40000000a00 */
[----:B------:R-:W-:-:S06]  /*0440*/  IADD3.X R15, R15, c[0x0][0x17c], RZ, P0, !PT ;  /* 0x00005f000f0f7a10 */ /* 0x000fcc00007fe4ff */
[----:B------:R-:W2:Y:S01]  /*0450*/  LDG.E.64 R14, [R14.64] ;  /* 0x000000100e0e7981 */ /* 0x000ea2000c1e1b00 */
[----:B------:R-:W-:Y:S01]  /*0460*/  LOP3.LUT R0, R17, c[0x0][0x1b4], RZ, 0xfc, !PT ;  /* 0x00006d0011007a12 */ /* 0x000fe200078efcff */
[----:B------:R-:W-:-:S03]  /*0470*/  USHF.L.U64.HI UR19, UR12, 0x7, UR13 ;  /* 0x000000070c137899 */ /* 0x000fc6000801020d */
[----:B------:R-:W-:Y:S01]  /*0480*/  ISETP.NE.U32.AND P0, PT, R0, RZ, PT ;  /* 0x000000ff0000720c */ /* 0x000fe20003f05070 */
[----:B0-----:R-:W-:Y:S01]  /*0490*/  UIMAD.WIDE.U32 UR6, UR18, UR10, URZ ;  /* 0x0000000a120672a5 */ /* 0x001fe2000f8e003f */
[----:B-----5:R-:W-:-:S03]  /*04a0*/  IMAD R7, R3, UR18, RZ ;  /* 0x0000001203077c24 */ /* 0x020fc6000f8e02ff */
[----:B------:R-:W-:-:S03]  /*04b0*/  UIMAD UR7, UR18, UR11, UR7 ;  /* 0x0000000b120772a4 */ /* 0x000fc6000f8e0207 */
[----:B------:R-:W-:Y:S02]  /*04c0*/  ULDC.64 UR10, c[0x0][0x1a8] ;  /* 0x00006a00000a7ab9 */ /* 0x000fe40000000a00 */
[----:B------:R-:W-:-:S04]  /*04d0*/  UIMAD.WIDE.U32 UR6, UR8, UR10, UR6 ;  /* 0x0000000a080672a5 */ /* 0x000fc8000f8e0006 */
[----:B------:R-:W-:Y:S02]  /*04e0*/  UIMAD UR10, UR8, UR11, UR7 ;  /* 0x0000000b080a72a4 */ /* 0x000fe4000f8e0207 */
[----:B------:R-:W-:Y:S01]  /*04f0*/  USHF.L.U32 UR11, UR12, 0x7, URZ ;  /* 0x000000070c0b7899 */ /* 0x000fe2000800063f */
[----:B--2---:R0:W1:Y:S08]  /*0500*/  R2UR UR4, R14 ;  /* 0x000000000e0473c2 */ /* 0x00407000000e0000 */
[----:B------:R2:W3:Y:S01]  /*0510*/  R2UR UR5, R15 ;  /* 0x000000000f0573c2 */ /* 0x0004e200000e0000 */
[----:B0-----:R-:W-:-:S02]  /*0520*/  IMAD.MOV.U32 R14, RZ, RZ, R4 ;  /* 0x000000ffff0e7224 */ /* 0x001fc400078e0004 */
[----:B--2---:R-:W-:-:S04]  /*0530*/  IMAD.MOV.U32 R15, RZ, RZ, R5 ;  /* 0x000000ffff0f7224 */ /* 0x004fc800078e0005 */
[----:B------:R-:W-:Y:S01]  /*0540*/  IMAD.WIDE.U32 R14, R2, UR18, R14 ;  /* 0x00000012020e7c25 */ /* 0x000fe2000f8e000e */
[----:B-1----:R-:W-:-:S03]  /*0550*/  UIADD3 UR9, UP0, UR4, UR6, URZ ;  /* 0x0000000604097290 */ /* 0x002fc6000ff1e03f */
[----:B------:R-:W-:Y:S01]  /*0560*/  IMAD.IADD R22, R15, 0x1, R7 ;  /* 0x000000010f167824 */ /* 0x000fe200078e0207 */
[----:B---3--:R-:W-:Y:S01]  /*0570*/  UIADD3.X UR10, UR5, UR10, URZ, UP0, !UPT ;  /* 0x0000000a050a7290 */ /* 0x008fe200087fe43f */
[----:B------:R-:W-:Y:S05]  /*0580*/  @!P0 BRA `(.L_x_17) ;  /* 0x0000006000008947 */ /* 0x000fea0003800000 */
[----:B------:R-:W-:Y:S01]  /*0590*/  IMAD.MOV.U32 R12, RZ, RZ, R16 ;  /* 0x000000ffff0c7224 */ /* 0x000fe200078e0010 */
[----:B------:R-:W-:Y:S01]  /*05a0*/  MOV R0, 0x5e0 ;  /* 0x000005e000007802 */ /* 0x000fe20000000f00 */
[----:B------:R-:W-:Y:S01]  /*05b0*/  IMAD.MOV.U32 R13, RZ, RZ, R17 ;  /* 0x000000ffff0d7224 */ /* 0x000fe200078e0011 */
[----:B------:R-:W-:-:S03]  /*05c0*/  ULDC.64 UR4, c[0x0][0x1b0] ;  /* 0x00006c0000047ab9 */ /* 0x000fc60000000a00 */
[----:B------:R-:W-:Y:S05]  /*05d0*/  CALL.REL.NOINC `($__internal_2_$__cuda_sm20_div_s64) ;  /* 0x00000b1000007944 */ /* 0x000fea0003c00000 */
[----:B------:R-:W-:Y:S05]  /*05e0*/  BRA `(.L_x_18) ;  /* 0x0000013000007947 */ /* 0x000fea0003800000 */
.L_x_17:
[----:B------:R-:W0:Y:S01]  /*05f0*/  I2F.U32.RP R9, c[0x0][0x1b0] ;  /* 0x00006c0000097b06 */ /* 0x000e220000209000 */
[----:B------:R-:W-:-:S07]  /*0600*/  ISETP.NE.U32.AND P2, PT, RZ, c[0x0][0x1b0], PT ;  /* 0x00006c00ff007a0c */ /* 0x000fce0003f45070 */
[----:B0-----:R-:W0:Y:S02]  /*0610*/  MUFU.RCP R9, R9 ;  /* 0x0000000900097308 */ /* 0x001e240000001000 */
[----:B0-----:R-:W-:Y:S01]  /*0620*/  IADD3 R6, R9, 0xffffffe, RZ ;  /* 0x0ffffffe09067810 */ /* 0x001fe20007ffe0ff */
[----:B------:R-:W-:-:S05]  /*0630*/  IMAD.MOV.U32 R9, RZ, RZ, RZ ;  /* 0x000000ffff097224 */ /* 0x000fca00078e00ff */
[----:B------:R0:W1:Y:S02]  /*0640*/  F2I.FTZ.U32.TRUNC.NTZ R7, R6 ;  /* 0x0000000600077305 */ /* 0x000064000021f000 */
[----:B0-----:R-:W-:Y:S02]  /*0650*/  IMAD.MOV.U32 R6, RZ, RZ, RZ ;  /* 0x000000ffff067224 */ /* 0x001fe400078e00ff */
[----:B-1----:R-:W-:-:S04]  /*0660*/  IMAD.MOV R11, RZ, RZ, -R7 ;  /* 0x000000ffff0b7224 */ /* 0x002fc800078e0a07 */
[----:B------:R-:W-:-:S04]  /*0670*/  IMAD R11, R11, c[0x0][0x1b0], RZ ;  /* 0x00006c000b0b7a24 */ /* 0x000fc800078e02ff */
[----:B------:R-:W-:-:S06]  /*0680*/  IMAD.HI.U32 R11, R7, R11, R6 ;  /* 0x0000000b070b7227 */ /* 0x000fcc00078e0006 */
[----:B------:R-:W-:-:S04]  /*0690*/  IMAD.HI.U32 R8, R11, R16, RZ ;  /* 0x000000100b087227 */ /* 0x000fc800078e00ff */
[----:B------:R-:W-:-:S04]  /*06a0*/  IMAD.MOV R7, RZ, RZ, -R8 ;  /* 0x000000ffff077224 */ /* 0x000fc800078e0a08 */
[----:B------:R-:W-:-:S05]  /*06b0*/  IMAD R0, R7, c[0x0][0x1b0], R16 ;  /* 0x00006c0007007a24 */ /* 0x000fca00078e0210 */
[----:B------:R-:W-:-:S13]  /*06c0*/  ISETP.GE.U32.AND P0, PT, R0, c[0x0][0x1b0], PT ;  /* 0x00006c0000007a0c */ /* 0x000fda0003f06070 */
[----:B------:R-:W-:Y:S02]  /*06d0*/  @P0 IADD3 R0, R0, -c[0x0][0x1b0], RZ ;  /* 0x80006c0000000a10 */ /* 0x000fe40007ffe0ff */
[----:B------:R-:W-:Y:S02]  /*06e0*/  @P0 IADD3 R8, R8, 0x1, RZ ;  /* 0x0000000108080810 */ /* 0x000fe40007ffe0ff */
[----:B------:R-:W-:-:S13]  /*06f0*/  ISETP.GE.U32.AND P1, PT, R0, c[0x0][0x1b0], PT ;  /* 0x00006c0000007a0c */ /* 0x000fda0003f26070 */
[----:B------:R-:W-:Y:S02]  /*0700*/  @P1 IADD3 R8, R8, 0x1, RZ ;  /* 0x0000000108081810 */ /* 0x000fe40007ffe0ff */
[----:B------:R-:W-:Y:S02]  /*0710*/  @!P2 LOP3.LUT R8, RZ, c[0x0][0x1b0], RZ, 0x33, !PT ;  /* 0x00006c00ff08aa12 */ /* 0x000fe400078e33ff */
.L_x_18:
[----:B------:R-:W-:Y:S01]  /*0720*/  IADD3 R21, P0, R2, -R4, RZ ;  /* 0x8000000402157210 */ /* 0x000fe20007f1e0ff */
[----:B------:R-:W-:Y:S01]  /*0730*/  IMAD.U32 R7, RZ, RZ, UR9 ;  /* 0x00000009ff077e24 */ /* 0x000fe2000f8e00ff */
[----:B------:R-:W-:Y:S01]  /*0740*/  ISETP.GE.U32.AND P1, PT, R16, UR11, PT ;  /* 0x0000000b10007c0c */ /* 0x000fe2000bf26070 */
[----:B------:R-:W-:Y:S01]  /*0750*/  IMAD.U32 R0, RZ, RZ, UR10 ;  /* 0x0000000aff007e24 */ /* 0x000fe2000f8e00ff */
[----:B------:R-:W-:Y:S01]  /*0760*/  IADD3 R12, P5, P2, R14, UR14, R24 ;  /* 0x0000000e0e0c7c10 */ /* 0x000fe2000fabe018 */
[----:B------:R-:W-:Y:S01]  /*0770*/  IMAD.X R3, R3, 0x1, ~R5, P0 ;  /* 0x0000000103037824 */ /* 0x000fe200000e0e05 */
[----:B------:R-:W-:Y:S02]  /*0780*/  ISETP.GT.U32.AND P0, PT, R21, RZ, PT ;  /* 0x000000ff1500720c */ /* 0x000fe40003f04070 */
[----:B------:R-:W-:-:S02]  /*0790*/  ISETP.GE.AND.EX P1, PT, R17, UR19, PT, P1 ;  /* 0x0000001311007c0c */ /* 0x000fc4000bf26310 */
[----:B------:R-:W-:Y:S02]  /*07a0*/  ISETP.GT.AND.EX P0, PT, R3, RZ, PT, P0 ;  /* 0x000000ff0300720c */ /* 0x000fe40003f04300 */
[----:B------:R-:W-:Y:S02]  /*07b0*/  IADD3 R6, P3, P4, R7, c[0x0][0x168], R24 ;  /* 0x00005a0007067a10 */ /* 0x000fe40007c7e018 */
[----:B------:R-:W-:Y:S02]  /*07c0*/  SEL R21, R21, RZ, P0 ;  /* 0x000000ff15157207 */ /* 0x000fe40000000000 */
[----:B------:R-:W-:Y:S02]  /*07d0*/  SEL R3, R3, RZ, P0 ;  /* 0x000000ff03037207 */ /* 0x000fe40000000000 */
[----:B------:R-:W-:Y:S02]  /*07e0*/  ISETP.LT.U32.AND P0, PT, R21, R8, PT ;  /* 0x000000081500720c */ /* 0x000fe40003f01070 */
[----:B------:R-:W-:-:S02]  /*07f0*/  IADD3.X R13, R22, UR15, R23, P5, P2 ;  /* 0x0000000f160d7c10 */ /* 0x000fc4000afe4417 */
[-C--:B------:R-:W-:Y:S02]  /*0800*/  ISETP.LT.AND.EX P0, PT, R3, R9.reuse, PT, P0 ;  /* 0x000000090300720c */ /* 0x080fe40003f01300 */
[----:B------:R-:W-:Y:S02]  /*0810*/  IADD3.X R7, R0, c[0x0][0x16c], R23, P3, P4 ;  /* 0x00005b0000077a10 */ /* 0x000fe40001fe8417 */
[----:B------:R-:W-:Y:S02]  /*0820*/  SEL R21, R21, R8, P0 ;  /* 0x0000000815157207 */ /* 0x000fe40000000000 */
[----:B------:R-:W-:Y:S01]  /*0830*/  SEL R20, R3, R9, P0 ;  /* 0x0000000903147207 */ /* 0x000fe20000000000 */
[----:B------:R-:W-:Y:S05]  /*0840*/  @!P1 BRA `(.L_x_19) ;  /* 0x000007e000009947 */ /* 0x000fea0003800000 */
[----:B------:R-:W-:Y:S01]  /*0850*/  ULDC.64 UR4, c[0x0][0x168] ;  /* 0x00005a0000047ab9 */ /* 0x000fe20000000a00 */
[----:B------:R-:W-:Y:S01]  /*0860*/  BSSY B0, `(.L_x_20) ;  /* 0x0000054000007945 */ /* 0x000fe20003800000 */
[----:B------:R-:W-:-:S04]  /*0870*/  UIADD3 UR7, UP0, UR9, UR4, URZ ;  /* 0x0000000409077290 */ /* 0x000fc8000ff1e03f */
[----:B------:R-:W-:Y:S02]  /*0880*/  UIADD3.X UR8, UR10, UR5, URZ, UP0, !UPT ;  /* 0x000000050a087290 */ /* 0x000fe400087fe43f */
[----:B------:R-:W-:-:S04]  /*0890*/  UIADD3 UR5, UP0, UR7, 0xf, URZ ;  /* 0x0000000f07057890 */ /* 0x000fc8000ff1e03f */
[----:B------:R-:W-:-:S04]  /*08a0*/  UIADD3.X UR6, URZ, UR8, URZ, UP0, !UPT ;  /* 0x000000083f067290 */ /* 0x000fc800087fe43f */
[----:B------:R-:W-:-:S04]  /*08b0*/  USHF.R.S32.HI UR4, URZ, 0x1f, UR6 ;  /* 0x0000001f3f047899 */ /* 0x000fc80008011406 */
[----:B------:R-:W-:-:S04]  /*08c0*/  ULEA.HI UR4, UP0, UR4, UR5, URZ, 0x4 ;  /* 0x0000000504047291 */ /* 0x000fc8000f81203f */
[----:B------:R-:W-:-:S04]  /*08d0*/  ULOP3.LUT UR4, UR4, 0xfffffff0, URZ, 0xc0, !UPT ;  /* 0xfffffff004047892 */ /* 0x000fc8000f8ec03f */
[----:B------:R-:W-:-:S04]  /*08e0*/  UIADD3 UR4, UP1, UR4, -UR7, URZ ;  /* 0x8000000704047290 */ /* 0x000fc8000ff3e03f */
[----:B------:R-:W-:Y:S02]  /*08f0*/  UIADD3.X UR5, ~UR8, URZ, UR6, UP1, UP0 ;  /* 0x0000003f08057290 */ /* 0x000fe40008fe0506 */
[----:B------:R-:W-:Y:S02]  /*0900*/  IADD3 R0, P0, R21, -UR4, RZ ;  /* 0x8000000415007c10 */ /* 0x000fe4000ff1e0ff */
[----:B------:R-:W-:Y:S02]  /*0910*/  LEA R2, P2, R24, UR4, 0x4 ;  /* 0x0000000418027c11 */ /* 0x000fe4000f8420ff */
[----:B------:R-:W-:Y:S02]  /*0920*/  IADD3.X R4, R20, ~UR5, RZ, P0, !PT ;  /* 0x8000000514047c10 */ /* 0x000fe400087fe4ff */
[----:B------:R-:W-:Y:S02]  /*0930*/  LEA.HI.X R3, R24, UR5, R23, 0x4, P2 ;  /* 0x0000000518037c11 */ /* 0x000fe400090f2417 */
[----:B------:R-:W-:-:S04]  /*0940*/  SHF.R.S32.HI R5, RZ, 0x1f, R4 ;  /* 0x0000001fff057819 */ /* 0x000fc80000011404 */
[----:B------:R-:W-:-:S04]  /*0950*/  LEA.HI R5, P0, R5, R0, RZ, 0x4 ;  /* 0x0000000005057211 */ /* 0x000fc800078120ff */
[----:B------:R-:W-:-:S04]  /*0960*/  LOP3.LUT R5, R5, 0xfffffff0, RZ, 0xc0, !PT ;  /* 0xfffffff005057812 */ /* 0x000fc800078ec0ff */
[----:B------:R-:W-:-:S04]  /*0970*/  IADD3 R5, P1, R5, UR4, RZ ;  /* 0x0000000405057c10 */ /* 0x000fc8000ff3e0ff */
[----:B------:R-:W-:Y:S02]  /*0980*/  IADD3.X R4, RZ, UR5, R4, P1, P0 ;  /* 0x00000005ff047c10 */ /* 0x000fe40008fe0404 */
[----:B------:R-:W-:-:S04]  /*0990*/  ISETP.GE.U32.AND P0, PT, R2, R5, PT ;  /* 0x000000050200720c */ /* 0x000fc80003f06070 */
[----:B------:R-:W-:-:S13]  /*09a0*/  ISETP.GE.AND.EX P0, PT, R3, R4, PT, P0 ;  /* 0x000000040300720c */ /* 0x000fda0003f06300 */
[----:B------:R-:W-:Y:S05]  /*09b0*/  @P0 BRA `(.L_x_21) ;  /* 0x000003e000000947 */ /* 0x000fea0003800000 */
[----:B------:R-:W-:Y:S02]  /*09c0*/  IMAD.U32 R0, RZ, RZ, UR12 ;  /* 0x0000000cff007e24 */ /* 0x000fe4000f8e00ff */
[----:B------:R-:W-:-:S05]  /*09d0*/  IMAD.U32 R9, RZ, RZ, UR13 ;  /* 0x0000000dff097e24 */ /* 0x000fca000f8e00ff */
[----:B------:R-:W-:Y:S02]  /*09e0*/  SHF.L.U64.HI R0, R0, 0xb, R9 ;  /* 0x0000000b00007819 */ /* 0x000fe40000010209 */
.L_x_25:
[----:B------:R-:W-:Y:S01]  /*09f0*/  IADD3 R18, P1, P2, R2, UR14, R14 ;  /* 0x0000000e02127c10 */ /* 0x000fe2000fa3e00e */
[----:B------:R-:W-:Y:S03]  /*0a00*/  BSSY B1, `(.L_x_22) ;  /* 0x0000030000017945 */ /* 0x000fe60003800000 */
[----:B------:R-:W-:Y:S02]  /*0a10*/  LOP3.LUT P0, RZ, R18, 0xf, RZ, 0xc0, !PT ;  /* 0x0000000f12ff7812 */ /* 0x000fe4000780c0ff */
[----:B------:R-:W-:-:S11]  /*0a20*/  IADD3.X R19, R3, UR15, R22, P1, P2 ;  /* 0x0000000f03137c10 */ /* 0x000fd60008fe4416 */
[----:B------:R-:W-:Y:S05]  /*0a30*/  @!P0 BRA `(.L_x_23) ;  /* 0x000002b000008947 */ /* 0x000fea0003800000 */
[----:B------:R-:W2:Y:S04]  /*0a40*/  LD.E.U8 R9, [R18.64+0x1] ;  /* 0x0000011012097980 */ /* 0x000ea8000c101100 */
[----:B------:R-:W3:Y:S04]  /*0a50*/  LD.E.U8 R10, [R18.64+0x2] ;  /* 0x00000210120a7980 */ /* 0x000ee8000c101100 */
[----:B------:R-:W4:Y:S04]  /*0a60*/  LD.E.U8 R8, [R18.64+0x3] ;  /* 0x0000031012087980 */ /* 0x000f28000c101100 */
[----:B------:R-:W5:Y:S04]  /*0a70*/  LD.E.U8 R25, [R18.64] ;  /* 0x0000001012197980 */ /* 0x000f68000c101100 */
[----:B------:R-:W5:Y:S01]  /*0a80*/  LD.E.U8 R29, [R18.64+0x8] ;  /* 0x00000810121d7980 */ /* 0x000f62000c101100 */
[----:B--2---:R-:W-:-:S04]  /*0a90*/  LOP3.LUT R9, R9, 0xff, RZ, 0xc0, !PT ;  /* 0x000000ff09097812 */ /* 0x004fc800078ec0ff */
[C---:B------:R-:W-:Y:S01]  /*0aa0*/  SHF.L.U64.HI R27, R9.reuse, 0x8, RZ ;  /* 0x00000008091b7819 */ /* 0x040fe200000102ff */
[----:B------:R-:W-:Y:S02]  /*0ab0*/  IMAD.SHL.U32 R26, R9, 0x100, RZ ;  /* 0x00000100091a7824 */ /* 0x000fe400078e00ff */
[----:B---3--:R-:W-:-:S04]  /*0ac0*/  IMAD.WIDE.U32 R10, R10, 0x10000, RZ ;  /* 0x000100000a0a7825 */ /* 0x008fc800078e00ff */
[----:B----4-:R-:W-:Y:S01]  /*0ad0*/  IMAD.WIDE.U32 R8, R8, 0x1000000, RZ ;  /* 0x0100000008087825 */ /* 0x010fe200078e00ff */
[----:B-----5:R-:W-:Y:S02]  /*0ae0*/  LOP3.LUT R25, R26, 0xffff00ff, R25, 0xf8, !PT ;  /* 0xffff00ff1a197812 */ /* 0x020fe400078ef819 */
[----:B------:R-:W2:Y:S02]  /*0af0*/  LD.E.U8 R26, [R18.64+0x4] ;  /* 0x00000410121a7980 */ /* 0x000ea4000c101100 */
[----:B------:R-:W-:Y:S02]  /*0b00*/  LOP3.LUT R9, R9, R27, R11, 0xfe, !PT ;  /* 0x0000001b09097212 */ /* 0x000fe400078efe0b */
[----:B------:R-:W3:Y:S01]  /*0b10*/  LD.E.U8 R11, [R18.64+0x5] ;  /* 0x00000510120b7980 */ /* 0x000ee2000c101100 */
[----:B------:R-:W-:-:S03]  /*0b20*/  LOP3.LUT R8, R8, R25, R10, 0xfe, !PT ;  /* 0x0000001908087212 */ /* 0x000fc600078efe0a */
[----:B------:R-:W4:Y:S04]  /*0b30*/  LD.E.U8 R27, [R18.64+0x6] ;  /* 0x00000610121b7980 */ /* 0x000f28000c101100 */
[----:B------:R-:W5:Y:S04]  /*0b40*/  LD.E.U8 R10, [R18.64+0x7] ;  /* 0x00000710120a7980 */ /* 0x000f68000c101100 */
[----:B------:R-:W5:Y:S01]  /*0b50*/  LD.E.U8 R25, [R18.64+0x9] ;  /* 0x0000091012197980 */ /* 0x000f62000c101100 */
[----:B---3--:R-:W-:Y:S02]  /*0b60*/  IMAD.SHL.U32 R11, R11, 0x100, RZ ;  /* 0x000001000b0b7824 */ /* 0x008fe400078e00ff */
[----:B----4-:R-:W-:-:S03]  /*0b70*/  IMAD.U32 R27, R27, 0x10000, RZ ;  /* 0x000100001b1b7824 */ /* 0x010fc600078e00ff */
[----:B--2---:R-:W-:Y:S02]  /*0b80*/  LOP3.LUT R9, R11, R9, R26, 0xfe, !PT ;  /* 0x000000090b097212 */ /* 0x004fe400078efe1a */
[----:B------:R-:W2:Y:S01]  /*0b90*/  LD.E.U8 R26, [R18.64+0xa] ;  /* 0x00000a10121a7980 */ /* 0x000ea2000c101100 */
[----:B-----5:R-:W-:-:S05]  /*0ba0*/  IMAD.SHL.U32 R10, R10, 0x1000000, RZ ;  /* 0x010000000a0a7824 */ /* 0x020fca00078e00ff */
[----:B------:R-:W-:Y:S02]  /*0bb0*/  LOP3.LUT R9, R10, R9, R27, 0xfe, !PT ;  /* 0x000000090a097212 */ /* 0x000fe400078efe1b */
[----:B------:R-:W3:Y:S01]  /*0bc0*/  LD.E.U8 R10, [R18.64+0xb] ;  /* 0x00000b10120a7980 */ /* 0x000ee2000c101100 */
[----:B------:R-:W-:-:S05]  /*0bd0*/  LOP3.LUT R25, R25, 0xff, RZ, 0xc0, !PT ;  /* 0x000000ff19197812 */ /* 0x000fca00078ec0ff */
[C---:B------:R-:W-:Y:S01]  /*0be0*/  IMAD.SHL.U32 R28, R25.reuse, 0x100, RZ ;  /* 0x00000100191c7824 */ /* 0x040fe200078e00ff */
[----:B------:R-:W-:Y:S01]  /*0bf0*/  SHF.L.U64.HI R25, R25, 0x8, RZ ;  /* 0x0000000819197819 */ /* 0x000fe200000102ff */
[----:B--2---:R-:W-:-:S04]  /*0c00*/  IMAD.WIDE.U32 R26, R26, 0x10000, RZ ;  /* 0x000100001a1a7825 */ /* 0x004fc800078e00ff */
[----:B---3--:R-:W-:-:S05]  /*0c10*/  IMAD.WIDE.U32 R10, R10, 0x1000000, RZ ;  /* 0x010000000a0a7825 */ /* 0x008fca00078e00ff */
[----:B------:R-:W-:Y:S02]  /*0c20*/  LOP3.LUT R27, R11, R25, R27, 0xfe, !PT ;  /* 0x000000190b1b7212 */ /* 0x000fe400078efe1b */
[----:B------:R-:W2:Y:S04]  /*0c30*/  LD.E.U8 R25, [R18.64+0xd] ;  /* 0x00000d1012197980 */ /* 0x000ea8000c101100 */
[----:B------:R-:W3:Y:S01]  /*0c40*/  LD.E.U8 R11, [R18.64+0xc] ;  /* 0x00000c10120b7980 */ /* 0x000ee2000c101100 */
[----:B------:R-:W-:-:S04]  /*0c50*/  LOP3.LUT R29, R28, 0xffff00ff, R29, 0xf8, !PT ;  /* 0xffff00ff1c1d7812 */ /* 0x000fc800078ef81d */
[----:B------:R-:W-:Y:S01]  /*0c60*/  LOP3.LUT R10, R10, R29, R26, 0xfe, !PT ;  /* 0x0000001d0a0a7212 */ /* 0x000fe200078efe1a */
[----:B--2---:R-:W-:Y:S02]  /*0c70*/  IMAD.SHL.U32 R26, R25, 0x100, RZ ;  /* 0x00000100191a7824 */ /* 0x004fe400078e00ff */
[----:B------:R-:W2:Y:S03]  /*0c80*/  LD.E.U8 R25, [R18.64+0xf] ;  /* 0x00000f1012197980 */ /* 0x000ea6000c101100 */
[----:B---3--:R-:W-:Y:S02]  /*0c90*/  LOP3.LUT R27, R26, R27, R11, 0xfe, !PT ;  /* 0x0000001b1a1b7212 */ /* 0x008fe400078efe0b */
[----:B------:R-:W3:Y:S01]  /*0ca0*/  LD.E.U8 R11, [R18.64+0xe] ;  /* 0x00000e10120b7980 */ /* 0x000ee2000c101100 */
[----:B--2---:R-:W-:Y:S02]  /*0cb0*/  IMAD.SHL.U32 R26, R25, 0x1000000, RZ ;  /* 0x01000000191a7824 */ /* 0x004fe400078e00ff */
[----:B---3--:R-:W-:-:S05]  /*0cc0*/  IMAD.U32 R11, R11, 0x10000, RZ ;  /* 0x000100000b0b7824 */ /* 0x008fca00078e00ff */
[----:B------:R-:W-:Y:S01]  /*0cd0*/  LOP3.LUT R11, R26, R27, R11, 0xfe, !PT ;  /* 0x0000001b1a0b7212 */ /* 0x000fe200078efe0b */
[----:B------:R-:W-:Y:S05]  /*0ce0*/  BRA `(.L_x_24) ;  /* 0x0000001000007947 */ /* 0x000fea0003800000 */
.L_x_23:
[----:B------:R0:W5:Y:S02]  /*0cf0*/  LDG.E.128.CONSTANT R8, [R18.64] ;  /* 0x0000001012087981 */ /* 0x000164000c1e9d00 */
.L_x_24:
[----:B------:R-:W-:Y:S05]  /*0d00*/  BSYNC B1 ;  /* 0x0000000000017941 */ /* 0x000fea0003800000 */
.L_x_22:
[----:B0-----:R-:W-:Y:S01]  /*0d10*/  IADD3 R18, P0, R2, UR7, RZ ;  /* 0x0000000702127c10 */ /* 0x001fe2000ff1e0ff */
[----:B------:R-:W-:-:S03]  /*0d20*/  IMAD.U32 R25, RZ, RZ, UR12 ;  /* 0x0000000cff197e24 */ /* 0x000fc6000f8e00ff */
[----:B------:R-:W-:Y:S02]  /*0d30*/  IADD3.X R19, R3, UR8, RZ, P0, !PT ;  /* 0x0000000803137c10 */ /* 0x000fe400087fe4ff */
[----:B------:R-:W-:-:S03]  /*0d40*/  LEA R2, P0, R25, R2, 0xb ;  /* 0x0000000219027211 */ /* 0x000fc600078058ff */
[----:B-----5:R0:W-:Y:S02]  /*0d50*/  STG.E.EF.128 [R18.64], R8 ;  /* 0x0000000812007986 */ /* 0x0201e4000c001d10 */
[----:B------:R-:W-:Y:S01]  /*0d60*/  IMAD.X R3, R3, 0x1, R0, P0 ;  /* 0x0000000103037824 */ /* 0x000fe200000e0600 */
[----:B------:R-:W-:-:S04]  /*0d70*/  ISETP.GE.U32.AND P0, PT, R2, R5, PT ;  /* 0x000000050200720c */ /* 0x000fc80003f06070 */
[----:B------:R-:W-:-:S13]  /*0d80*/  ISETP.GE.AND.EX P0, PT, R3, R4, PT, P0 ;  /* 0x000000040300720c */ /* 0x000fda0003f06300 */
[----:B0-----:R-:W-:Y:S05]  /*0d90*/  @!P0 BRA `(.L_x_25) ;  /* 0xfffffc5000008947 */ /* 0x001fea000383ffff */
.L_x_21:
[----:B------:R-:W-:Y:S05]  /*0da0*/  BSYNC B0 ;  /* 0x0000000000007941 */ /* 0x000fea0003800000 */
.L_x_20:
[----:B------:R-:W-:Y:S01]  /*0db0*/  IMAD.U32 R0, RZ, RZ, UR5 ;  /* 0x00000005ff007e24 */ /* 0x000fe2000f8e00ff */
[C---:B------:R-:W-:Y:S01]  /*0dc0*/  ISETP.LT.U32.AND P0, PT, R24.reuse, UR4, PT ;  /* 0x0000000418007c0c */ /* 0x040fe2000bf01070 */
[----:B------:R-:W-:Y:S01]  /*0dd0*/  BSSY B0, `(.L_x_26) ;  /* 0x000000d000007945 */ /* 0x000fe20003800000 */
[----:B------:R-:W-:Y:S02]  /*0de0*/  ISETP.GE.U32.AND P1, PT, R24, R16, PT ;  /* 0x000000101800720c */ /* 0x000fe40003f26070 */
[----:B------:R-:W-:-:S04]  /*0df0*/  ISETP.GT.AND.EX P0, PT, R0, R23, PT, P0 ;  /* 0x000000170000720c */ /* 0x000fc80003f04300 */
[----:B------:R-:W-:-:S13]  /*0e00*/  ISETP.GE.OR.EX P0, PT, R23, R17, !P0, P1 ;  /* 0x000000111700720c */ /* 0x000fda0004706710 */
[----:B------:R-:W-:Y:S05]  /*0e10*/  @P0 BRA `(.L_x_27) ;  /* 0x0000008000000947 */ /* 0x000fea0003800000 */
[----:B------:R-:W-:Y:S01]  /*0e20*/  ISETP.GE.U32.AND P0, PT, R24, R21, PT ;  /* 0x000000151800720c */ /* 0x000fe20003f06070 */
[----:B------:R-:W-:Y:S01]  /*0e30*/  BSSY B1, `(.L_x_28) ;  /* 0x0000005000017945 */ /* 0x000fe20003800000 */
[----:B------:R-:W-:Y:S02]  /*0e40*/  PRMT R3, RZ, 0x7610, R3 ;  /* 0x00007610ff037816 */ /* 0x000fe40000000003 */
[----:B------:R-:W-:-:S13]  /*0e50*/  ISETP.GE.AND.EX P0, PT, R23, R20, PT, P0 ;  /* 0x000000141700720c */ /* 0x000fda0003f06300 */
[----:B------:R-:W-:Y:S05]  /*0e60*/  @P0 BRA `(.L_x_29) ;  /* 0x0000001000000947 */ /* 0x000fea0003800000 */
[----:B------:R0:W5:Y:S02]  /*0e70*/  LD.E.U8 R3, [R12.64] ;  /* 0x000000100c037980 */ /* 0x000164000c101100 */
.L_x_29:
[----:B------:R-:W-:Y:S05]  /*0e80*/  BSYNC B1 ;  /* 0x0000000000017941 */ /* 0x000fea0003800000 */
.L_x_28:
[----:B-----5:R1:W-:Y:S02]  /*0e90*/  STG.E.U8 [R6.64], R3 ;  /* 0x0000000306007986 */ /* 0x0203e4000c101110 */
.L_x_27:
[----:B------:R-:W-:Y:S05]  /*0ea0*/  BSYNC B0 ;  /* 0x0000000000007941 */ /* 0x000fea0003800000 */
.L_x_26:
[----:B------:R-:W-:-:S04]  /*0eb0*/  IADD3 R11, P1, R5, R24, RZ ;  /* 0x00000018050b7210 */ /* 0x000fc80007f3e0ff */
[----:B------:R-:W-:Y:S01]  /*0ec0*/  ISETP.GE.U32.AND P0, PT, R11, R16, PT ;  /* 0x000000100b00720c */ /* 0x000fe20003f06070 */
[----:B0-----:R-:W-:-:S05]  /*0ed0*/  IMAD.X R13, R4, 0x1, R23, P1 ;  /* 0x00000001040d7824 */ /* 0x001fca00008e0617 */
[----:B------:R-:W-:-:S13]  /*0ee0*/  ISETP.GE.AND.EX P0, PT, R13, R17, PT, P0 ;  /* 0x000000110d00720c */ /* 0x000fda0003f06300 */
[----:B------:R-:W-:Y:S05]  /*0ef0*/  @P0 EXIT ;  /* 0x000000000000094d */ /* 0x000fea0003800000 */
.L_x_30:
[----:B------:R-:W-:Y:S02]  /*0f00*/  ISETP.GE.U32.AND P0, PT, R11, R21, PT ;  /* 0x000000150b00720c */ /* 0x000fe40003f06070 */
[----:B0-----:R-:W-:Y:S02]  /*0f10*/  PRMT R9, RZ, 0x7610, R9 ;  /* 0x00007610ff097816 */ /* 0x001fe40000000009 */
[----:B------:R-:W-:-:S13]  /*0f20*/  ISETP.GE.AND.EX P0, PT, R13, R20, PT, P0 ;  /* 0x000000140d00720c */ /* 0x000fda0003f06300 */
[----:B------:R-:W-:-:S04]  /*0f30*/  @!P0 IADD3 R2, P1, P2, R11, UR14, R14 ;  /* 0x0000000e0b028c10 */ /* 0x000fc8000fa3e00e */
[----:B-1----:R-:W-:-:S05]  /*0f40*/  @!P0 IADD3.X R3, R13, UR15, R22, P1, P2 ;  /* 0x0000000f0d038c10 */ /* 0x002fca0008fe4416 */
[----:B------:R-:W2:Y:S01]  /*0f50*/  @!P0 LD.E.U8 R9, [R2.64] ;  /* 0x0000001002098980 */ /* 0x000ea2000c101100 */
[----:B------:R-:W-:Y:S02]  /*0f60*/  IMAD.U32 R6, RZ, RZ, UR9 ;  /* 0x00000009ff067e24 */ /* 0x000fe4000f8e00ff */
[----:B------:R-:W-:-:S03]  /*0f70*/  IMAD.U32 R0, RZ, RZ, UR10 ;  /* 0x0000000aff007e24 */ /* 0x000fc6000f8e00ff */
[----:B------:R-:W-:-:S04]  /*0f80*/  IADD3 R6, P0, P1, R11, c[0x0][0x168], R6 ;  /* 0x00005a000b067a10 */ /* 0x000fc8000791e006 */
[----:B------:R-:W-:Y:S02]  /*0f90*/  IADD3.X R7, R13, c[0x0][0x16c], R0, P0, P1 ;  /* 0x00005b000d077a10 */ /* 0x000fe400007e2400 */
[----:B------:R-:W-:-:S04]  /*0fa0*/  IADD3 R5, P0, R5, UR11, RZ ;  /* 0x0000000b05057c10 */ /* 0x000fc8000ff1e0ff */
[----:B------:R-:W-:Y:S02]  /*0fb0*/  IADD3 R11, P1, R5, R24, RZ ;  /* 0x00000018050b7210 */ /* 0x000fe40007f3e0ff */
[----:B------:R-:W-:Y:S02]  /*0fc0*/  IADD3.X R4, R4, UR19, RZ, P0, !PT ;  /* 0x0000001304047c10 */ /* 0x000fe400087fe4ff */
[----:B------:R-:W-:-:S03]  /*0fd0*/  ISETP.GE.U32.AND P0, PT, R11, R16, PT ;  /* 0x000000100b00720c */ /* 0x000fc60003f06070 */
[----:B------:R-:W-:-:S05]  /*0fe0*/  IMAD.X R13, R4, 0x1, R23, P1 ;  /* 0x00000001040d7824 */ /* 0x000fca00008e0617 */
[----:B------:R-:W-:Y:S01]  /*0ff0*/  ISETP.GE.AND.EX P0, PT, R13, R17, PT, P0 ;  /* 0x000000110d00720c */ /* 0x000fe20003f06300 */
[----:B--2---:R0:W-:-:S12]  /*1000*/  STG.E.U8 [R6.64], R9 ;  /* 0x0000000906007986 */ /* 0x0041d8000c101110 */
[----:B------:R-:W-:Y:S05]  /*1010*/  @!P0 BRA `(.L_x_30) ;  /* 0xfffffee000008947 */ /* 0x000fea000383ffff */
[----:B------:R-:W-:Y:S05]  /*1020*/  EXIT ;  /* 0x000000000000794d */ /* 0x000fea0003800000 */
.L_x_19:
[C---:B------:R-:W-:Y:S01]  /*1030*/  ISETP.GE.U32.AND P0, PT, R24.reuse, R21, PT ;  /* 0x000000151800720c */ /* 0x040fe20003f06070 */
[----:B------:R-:W-:Y:S01]  /*1040*/  BSSY B0, `(.L_x_31) ;  /* 0x0000007000007945 */ /* 0x000fe20003800000 */
[----:B------:R-:W-:Y:S02]  /*1050*/  ISETP.GE.U32.AND P2, PT, R24, R16, PT ;  /* 0x000000101800720c */ /* 0x000fe40003f46070 */
[C---:B------:R-:W-:Y:S02]  /*1060*/  ISETP.GE.AND.EX P1, PT, R23.reuse, R20, PT, P0 ;  /* 0x000000141700720c */ /* 0x040fe40003f26300 */
[----:B------:R-:W-:Y:S02]  /*1070*/  ISETP.GE.AND.EX P0, PT, R23, R17, PT, P2 ;  /* 0x000000111700720c */ /* 0x000fe40003f06320 */
[----:B------:R-:W-:-:S09]  /*1080*/  PRMT R3, RZ, 0x7610, R3 ;  /* 0x00007610ff037816 */ /* 0x000fd20000000003 */
[----:B------:R-:W-:Y:S05]  /*1090*/  @P1 BRA `(.L_x_32) ;  /* 0x0000001000001947 */ /* 0x000fea0003800000 */
[----:B------:R0:W5:Y:S02]  /*10a0*/  LD.E.U8 R3, [R12.64] ;  /* 0x000000100c037980 */ /* 0x000164000c101100 */
.L_x_32:
[----:B------:R-:W-:Y:S05]  /*10b0*/  BSYNC B0 ;  /* 0x0000000000007941 */ /* 0x000fea0003800000 */
.L_x_31:
[----:B------:R-:W-:Y:S05]  /*10c0*/  @P0 EXIT ;  /* 0x000000000000094d */ /* 0x000fea0003800000 */
[----:B-----5:R-:W-:Y:S01]  /*10d0*/  STG.E.U8 [R6.64], R3 ;  /* 0x0000000306007986 */ /* 0x020fe2000c101110 */
[----:B------:R-:W-:Y:S05]  /*10e0*/  EXIT ;  /* 0x000000000000794d */ /* 0x000fea0003800000 */
        .weak           $__internal_2_$__cuda_sm20_div_s64
        .type           $__internal_2_$__cuda_sm20_div_s64,@function
        .size           $__internal_2_$__cuda_sm20_div_s64,(.L_x_50 - $__internal_2_$__cuda_sm20_div_s64)
$__internal_2_$__cuda_sm20_div_s64:
        /* <DEDUP_REMOVED lines=18> */
[----:B------:R-:W-:-:S06]  /*1210*/  IMAD.WIDE.U32 R10, P0, R6, R21, R10 ;  /* 0x00000015060a7225 */ /* 0x000fcc000780000a */
[----:B------:R-:W-:-:S04]  /*1220*/  IMAD.HI.U32 R10, P1, R7, R19, R10 ;  /* 0x00000013070a7227 */ /* 0x000fc8000782000a */
[----:B------:R-:W-:Y:S01]  /*1230*/  IMAD.HI.U32 R19, R7, R21, RZ ;  /* 0x0000001507137227 */ /* 0x000fe200078e00ff */
[----:B------:R-:W-:-:S03]  /*1240*/  IADD3 R11, P2, R25, R10, RZ ;  /* 0x0000000a190b7210 */ /* 0x000fc60007f5e0ff */
[----:B------:R-:W-:Y:S02]  /*1250*/  IMAD.X R19, R19, 0x1, R7, P0 ;  /* 0x0000000113137824 */ /* 0x000fe400000e0607 */
[----:B------:R-:W-:-:S03]  /*1260*/  IMAD.WIDE.U32 R6, R11, R8, RZ ;  /* 0x000000080b067225 */ /* 0x000fc600078e00ff */
[----:B------:R-:W-:Y:S01]  /*1270*/  IADD3.X R19, RZ, RZ, R19, P2, P1 ;  /* 0x000000ffff137210 */ /* 0x000fe200017e2413 */
[----:B------:R-:W-:Y:S01]  /*1280*/  IMAD R7, R11, R9, R7 ;  /* 0x000000090b077224 */ /* 0x000fe200078e0207 */
[----:B------:R-:W-:-:S03]  /*1290*/  IADD3 R21, P0, RZ, -R6, RZ ;  /* 0x80000006ff157210 */ /* 0x000fc60007f1e0ff */
[----:B------:R-:W-:Y:S02]  /*12a0*/  IMAD R7, R19, R8, R7 ;  /* 0x0000000813077224 */ /* 0x000fe400078e0207 */
[----:B------:R-:W-:-:S04]  /*12b0*/  IMAD.HI.U32 R10, R11, R21, RZ ;  /* 0x000000150b0a7227 */ /* 0x000fc800078e00ff */
[----:B------:R-:W-:Y:S01]  /*12c0*/  IMAD.X R6, RZ, RZ, ~R7, P0 ;  /* 0x000000ffff067224 */ /* 0x000fe200000e0e07 */
[----:B------:R-:W-:-:S03]  /*12d0*/  IADD3 R7, P4, RZ, -R12, RZ ;  /* 0x8000000cff077210 */ /* 0x000fc60007f9e0ff */
[----:B------:R-:W-:-:S06]  /*12e0*/  IMAD.WIDE.U32 R10, P0, R11, R6, R10 ;  /* 0x000000060b0a7225 */ /* 0x000fcc000780000a */
[----:B------:R-:W-:Y:S01]  /*12f0*/  IMAD.HI.U32 R10, P1, R19, R21, R10 ;  /* 0x00000015130a7227 */ /* 0x000fe2000782000a */
[----:B------:R-:W-:-:S03]  /*1300*/  SEL R11, R7, R12, !P3 ;  /* 0x0000000c070b7207 */ /* 0x000fc60005800000 */
[CC--:B------:R-:W-:Y:S02]  /*1310*/  IMAD R21, R19.reuse, R6.reuse, RZ ;  /* 0x0000000613157224 */ /* 0x0c0fe400078e02ff */
[----:B------:R-:W-:-:S03]  /*1320*/  IMAD.HI.U32 R6, R19, R6, RZ ;  /* 0x0000000613067227 */ /* 0x000fc600078e00ff */
[----:B------:R-:W-:Y:S01]  /*1330*/  IADD3 R10, P2, R21, R10, RZ ;  /* 0x0000000a150a7210 */ /* 0x000fe20007f5e0ff */
[----:B------:R-:W-:Y:S02]  /*1340*/  IMAD.X R12, RZ, RZ, ~R13, P4 ;  /* 0x000000ffff0c7224 */ /* 0x000fe400020e0e0d */
[----:B------:R-:W-:Y:S02]  /*1350*/  IMAD.X R7, R6, 0x1, R19, P0 ;  /* 0x0000000106077824 */ /* 0x000fe400000e0613 */
[----:B------:R-:W-:Y:S01]  /*1360*/  IMAD.HI.U32 R6, R10, R11, RZ ;  /* 0x0000000b0a067227 */ /* 0x000fe200078e00ff */
[----:B------:R-:W-:Y:S02]  /*1370*/  SEL R19, R12, R13, !P3 ;  /* 0x0000000d0c137207 */ /* 0x000fe40005800000 */
        /* <DEDUP_REMOVED lines=15> */
[----:B------:R-:W-:Y:S02]  /*1470*/  IADD3 R7, P1, R27, -R8, RZ ;  /* 0x800000081b077210 */ /* 0x000fe40007f3e0ff */
[----:B------:R-:W-:Y:S02]  /*1480*/  IADD3 R6, P2, R25, 0x1, RZ ;  /* 0x0000000119067810 */ /* 0x000fe40007f5e0ff */
[C---:B------:R-:W-:Y:S01]  /*1490*/  ISETP.GE.U32.AND.EX P0, PT, R19.reuse, R9, PT, P0 ;  /* 0x000000091300720c */ /* 0x040fe20003f06100 */
[----:B------:R-:W-:Y:S02]  /*14a0*/  IMAD.X R11, R19, 0x1, ~R9, P1 ;  /* 0x00000001130b7824 */ /* 0x000fe400008e0e09 */
[----:B------:R-:W-:Y:S01]  /*14b0*/  IMAD.X R10, RZ, RZ, R21, P2 ;  /* 0x000000ffff0a7224 */ /* 0x000fe200010e0615 */
[----:B------:R-:W-:Y:S02]  /*14c0*/  SEL R7, R7, R27, P0 ;  /* 0x0000001b07077207 */ /* 0x000fe40000000000 */
[----:B------:R-:W-:-:S02]  /*14d0*/  SEL R25, R6, R25, P0 ;  /* 0x0000001906197207 */ /* 0x000fc40000000000 */
[----:B------:R-:W-:Y:S02]  /*14e0*/  SEL R11, R11, R19, P0 ;  /* 0x000000130b0b7207 */ /* 0x000fe40000000000 */
[----:B------:R-:W-:Y:S02]  /*14f0*/  ISETP.GE.U32.AND P1, PT, R7, R8, PT ;  /* 0x000000080700720c */ /* 0x000fe40003f26070 */
[----:B------:R-:W-:Y:S02]  /*1500*/  SEL R6, R10, R21, P0 ;  /* 0x000000150a067207 */ /* 0x000fe40000000000 */
[----:B------:R-:W-:Y:S02]  /*1510*/  IADD3 R8, P2, R25, 0x1, RZ ;  /* 0x0000000119087810 */ /* 0x000fe40007f5e0ff */
[----:B------:R-:W-:Y:S02]  /*1520*/  ISETP.GE.U32.AND.EX P0, PT, R11, R9, PT, P1 ;  /* 0x000000090b00720c */ /* 0x000fe40003f06110 */
[----:B------:R-:W-:Y:S01]  /*1530*/  LOP3.LUT R10, R13, UR5, RZ, 0x3c, !PT ;  /* 0x000000050d0a7c12 */ /* 0x000fe2000f8e3cff */
[----:B------:R-:W-:Y:S01]  /*1540*/  IMAD.X R9, RZ, RZ, R6, P2 ;  /* 0x000000ffff097224 */ /* 0x000fe200010e0606 */
[----:B------:R-:W-:-:S02]  /*1550*/  SEL R8, R8, R25, P0 ;  /* 0x0000001908087207 */ /* 0x000fc40000000000 */
[----:B------:R-:W-:Y:S02]  /*1560*/  ISETP.GE.AND P1, PT, R10, RZ, PT ;  /* 0x000000ff0a00720c */ /* 0x000fe40003f26270 */
[----:B------:R-:W-:Y:S02]  /*1570*/  SEL R9, R9, R6, P0 ;  /* 0x0000000609097207 */ /* 0x000fe40000000000 */
[-C--:B------:R-:W-:Y:S02]  /*1580*/  IADD3 R7, P2, RZ, -R8.reuse, RZ ;  /* 0x80000008ff077210 */ /* 0x080fe40007f5e0ff */
[----:B------:R-:W-:Y:S02]  /*1590*/  ISETP.NE.U32.AND P0, PT, RZ, UR4, PT ;  /* 0x00000004ff007c0c */ /* 0x000fe4000bf05070 */
[----:B------:R-:W-:Y:S01]  /*15a0*/  SEL R8, R7, R8, !P1 ;  /* 0x0000000807087207 */ /* 0x000fe20004800000 */
[----:B------:R-:W-:Y:S01]  /*15b0*/  IMAD.X R6, RZ, RZ, ~R9, P2 ;  /* 0x000000ffff067224 */ /* 0x000fe200010e0e09 */
[----:B------:R-:W-:Y:S01]  /*15c0*/  ISETP.NE.AND.EX P0, PT, RZ, UR5, PT, P0 ;  /* 0x00000005ff007c0c */ /* 0x000fe2000bf05300 */
[----:B------:R-:W-:-:S03]  /*15d0*/  IMAD.MOV.U32 R7, RZ, RZ, 0x0 ;  /* 0x00000000ff077424 */ /* 0x000fc600078e00ff */
[----:B------:R-:W-:Y:S01]  /*15e0*/  SEL R9, R6, R9, !P1 ;  /* 0x0000000906097207 */ /* 0x000fe20004800000 */
[----:B------:R-:W-:Y:S01]  /*15f0*/  IMAD.MOV.U32 R6, RZ, RZ, R0 ;  /* 0x000000ffff067224 */ /* 0x000fe200078e0000 */
[----:B------:R-:W-:Y:S02]  /*1600*/  SEL R8, R8, 0xffffffff, P0 ;  /* 0xffffffff08087807 */ /* 0x000fe40000000000 */
[----:B------:R-:W-:Y:S01]  /*1610*/  SEL R9, R9, 0xffffffff, P0 ;  /* 0xffffffff09097807 */ /* 0x000fe20000000000 */
[----:B------:R-:W-:Y:S06]  /*1620*/  RET.REL.NODEC R6 `(_ZN2at6native6detail21chunk_cat_cuda_kernelIccEEvPPT0_PT_PlS8_S8_S8_S8_S8_lll) ;  /* 0xffffe9d006007950 */ /* 0x000fec0003c3ffff */
.L_x_33:
        /* <DEDUP_REMOVED lines=13> */
.L_x_50:


//--------------------- .text._ZN2at6native6detail51split_with_sizes_copy_out_contiguous_no_cast_kernelEPPcS3_PlS4_S4_ll --------------------------
	.section	.text._ZN2at6native6detail51split_with_sizes_copy_out_contiguous_no_cast_kernelEPPcS3_PlS4_S4_ll,"ax",@progbits
	.sectioninfo	@"SHI_REGISTERS=30"
	.align	128
.text._ZN2at6native6detail51split_with_sizes_copy_out_contiguous_no_cast_kernelEPPcS3_PlS4_S4_ll:
        .type           _ZN2at6native6detail51split_with_sizes_copy_out_contiguous_no_cast_kernelEPPcS3_PlS4_S4_ll,@function
        .size           _ZN2at6native6detail51split_with_sizes_copy_out_contiguous_no_cast_kernelEPPcS3_PlS4_S4_ll,(.L_x_52 - _ZN2at6native6detail51split_with_sizes_copy_out_contiguous_no_cast_kernelEPPcS3_PlS4_S4_ll)
        .other          _ZN2at6native6detail51split_with_sizes_copy_out_contiguous_no_cast_kernelEPPcS3_PlS4_S4_ll,@"STO_CUDA_ENTRY STV_DEFAULT"
_ZN2at6native6detail51split_with_sizes_copy_out_contiguous_no_cast_kernelEPPcS3_PlS4_S4_ll:
[----:B------:R-:W-:Y:S02]  /*0000*/  IMAD.MOV.U32 R1, RZ, RZ, c[0x0][0x28] ;  /* 0x00000a00ff017624 */ /* 0x000fe400078e00ff */
[----:B------:R-:W0:Y:S01]  /*0010*/  S2R R9, SR_CTAID.X ;  /* 0x0000000000097919 */ /* 0x000e220000002500 */
[----:B------:R-:W-:Y:S01]  /*0020*/  IMAD.MOV.U32 R2, RZ, RZ, 0x8 ;  /* 0x00000008ff027424 */ /* 0x000fe200078e00ff */
[----:B------:R-:W-:Y:S01]  /*0030*/  ULDC.64 UR12, c[0x0][0x118] ;  /* 0x00004600000c7ab9 */ /* 0x000fe20000000a00 */
[----:B------:R-:W1:Y:S01]  /*0040*/  S2UR UR4, SR_CTAID.Y ;  /* 0x00000000000479c3 */ /* 0x000e620000002600 */
[----:B------:R-:W-:Y:S01]  /*0050*/  ULDC.64 UR6, c[0x0][0x190] ;  /* 0x0000640000067ab9 */ /* 0x000fe20000000a00 */
[----:B0-----:R-:W-:-:S06]  /*0060*/  IMAD.WIDE.U32 R2, R9, R2, c[0x0][0x178] ;  /* 0x00005e0009027625 */ /* 0x001fcc00078e0002 */
[----:B------:R-:W2:Y:S01]  /*0070*/  LDG.E.64 R2, [R2.64] ;  /* 0x0000000c02027981 */ /* 0x000ea2000c1e1b00 */
[----:B-1----:R-:W-:-:S04]  /*0080*/  UISETP.GE.U32.AND UP0, UPT, UR4, UR6, UPT ;  /* 0x000000060400728c */ /* 0x002fc8000bf06070 */
[----:B------:R-:W-:-:S06]  /*0090*/  UISETP.GE.AND.EX UP0, UPT, URZ, UR7, UPT, UP0 ;  /* 0x000000073f00728c */ /* 0x000fcc000bf06300 */
[----:B------:R-:W-:Y:S01]  /*00a0*/  PLOP3.LUT P3, PT, PT, PT, UP0, 0x80, 0x0 ;  /* 0x000000000000781c */ /* 0x000fe20003f6f008 */
[C---:B--2---:R-:W-:Y:S01]  /*00b0*/  IMAD.SHL.U32 R10, R2.reuse, 0x8, RZ ;  /* 0x00000008020a7824 */ /* 0x044fe200078e00ff */
[----:B------:R-:W-:-:S04]  /*00c0*/  SHF.L.U64.HI R0, R2, 0x3, R3 ;  /* 0x0000000302007819 */ /* 0x000fc80000010203 */
[C---:B------:R-:W-:Y:S02]  /*00d0*/  IADD3 R4, P0, R10.reuse, c[0x0][0x180], RZ ;  /* 0x000060000a047a10 */ /* 0x040fe40007f1e0ff */
[C---:B------:R-:W-:Y:S02]  /*00e0*/  IADD3 R12, P1, R10.reuse, c[0x0][0x170], RZ ;  /* 0x00005c000a0c7a10 */ /* 0x040fe40007f3e0ff */
[----:B------:R-:W-:Y:S02]  /*00f0*/  IADD3 R14, P2, R10, c[0x0][0x160], RZ ;  /* 0x000058000a0e7a10 */ /* 0x000fe40007f5e0ff */
[C---:B------:R-:W-:Y:S02]  /*0100*/  IADD3.X R5, R0.reuse, c[0x0][0x184], RZ, P0, !PT ;  /* 0x0000610000057a10 */ /* 0x040fe400007fe4ff */
[C---:B------:R-:W-:Y:S02]  /*0110*/  IADD3.X R13, R0.reuse, c[0x0][0x174], RZ, P1, !PT ;  /* 0x00005d00000d7a10 */ /* 0x040fe40000ffe4ff */
[----:B------:R-:W-:Y:S01]  /*0120*/  IADD3.X R15, R0, c[0x0][0x164], RZ, P2, !PT ;  /* 0x00005900000f7a10 */ /* 0x000fe200017fe4ff */
[----:B------:R-:W-:Y:S06]  /*0130*/  @P3 EXIT ;  /* 0x000000000000394d */ /* 0x000fec0003800000 */
[----:B------:R-:W2:Y:S04]  /*0140*/  LDG.E.64 R12, [R12.64] ;  /* 0x0000000c0c0c7981 */ /* 0x000ea8000c1e1b00 */
[----:B------:R-:W3:Y:S04]  /*0150*/  LDG.E.64 R14, [R14.64] ;  /* 0x0000000c0e0e7981 */ /* 0x000ee8000c1e1b00 */
[----:B------:R-:W4:Y:S04]  /*0160*/  LDG.E.64 R2, [R4.64] ;  /* 0x0000000c04027981 */ /* 0x000f28000c1e1b00 */
[----:B------:R-:W3:Y:S01]  /*0170*/  LDG.E.64 R6, [R4.64+0x8] ;  /* 0x0000080c04067981 */ /* 0x000ee2000c1e1b00 */
[----:B------:R-:W-:-:S04]  /*0180*/  IADD3 R10, P0, R10, c[0x0][0x168], RZ ;  /* 0x00005a000a0a7a10 */ /* 0x000fc80007f1e0ff */
[----:B------:R-:W-:-:S06]  /*0190*/  IADD3.X R11, R0, c[0x0][0x16c], RZ, P0, !PT ;  /* 0x00005b00000b7a10 */ /* 0x000fcc00007fe4ff */
[----:B------:R-:W5:Y:S01]  /*01a0*/  LDG.E.64 R10, [R10.64] ;  /* 0x0000000c0a0a7981 */ /* 0x000f62000c1e1b00 */
[----:B------:R-:W-:Y:S02]  /*01b0*/  UMOV UR8, UR4 ;  /* 0x0000000400087c82 */ /* 0x000fe40008000000 */
[----:B------:R-:W-:Y:S01]  /*01c0*/  UMOV UR4, URZ ;  /* 0x0000003f00047c82 */ /* 0x000fe20008000000 */
[----:B------:R-:W0:Y:S01]  /*01d0*/  S2R R8, SR_TID.X ;  /* 0x0000000000087919 */ /* 0x000e220000002100 */
[----:B--2---:R1:W2:Y:S08]  /*01e0*/  R2UR UR14, R12 ;  /* 0x000000000c0e73c2 */ /* 0x0042b000000e0000 */
[----:B------:R1:W1:Y:S01]  /*01f0*/  R2UR UR15, R13 ;  /* 0x000000000d0f73c2 */ /* 0x00026200000e0000 */
[C---:B----4-:R-:W-:Y:S01]  /*0200*/  IADD3 R17, P1, -R2.reuse, R9, RZ ;  /* 0x0000000902117210 */ /* 0x050fe20007f3e1ff */
[----:B------:R-:W-:Y:S01]  /*0210*/  IMAD.MOV.U32 R9, RZ, RZ, RZ ;  /* 0x000000ffff097224 */ /* 0x000fe200078e00ff */
[----:B---3--:R-:W-:-:S03]  /*0220*/  IADD3 R2, P0, -R2, R6, RZ ;  /* 0x0000000602027210 */ /* 0x008fc60007f1e1ff */
[--C-:B------:R-:W-:Y:S02]  /*0230*/  IMAD.X R0, RZ, RZ, ~R3.reuse, P1 ;  /* 0x000000ffff007224 */ /* 0x100fe400008e0e03 */
[----:B------:R3:W4:Y:S01]  /*0240*/  R2UR UR16, R14 ;  /* 0x000000000e1073c2 */ /* 0x00072200000e0000 */
[----:B------:R-:W-:Y:S02]  /*0250*/  IMAD.X R6, R7, 0x1, ~R3, P0 ;  /* 0x0000000107067824 */ /* 0x000fe400000e0e03 */
[----:B0-----:R-:W-:-:S04]  /*0260*/  IMAD.WIDE.U32 R8, R17, c[0x0][0x0], R8 ;  /* 0x0000000011087a25 */ /* 0x001fc800078e0008 */
[----:B------:R-:W-:Y:S01]  /*0270*/  IMAD.WIDE.U32 R2, R2, c[0x0][0x0], RZ ;  /* 0x0000000002027a25 */ /* 0x000fe200078e00ff */
[----:B------:R0:W1:Y:S03]  /*0280*/  R2UR UR17, R15 ;  /* 0x000000000f1173c2 */ /* 0x00006600000e0000 */
[----:B------:R-:W-:Y:S02]  /*0290*/  IMAD R5, R0, c[0x0][0x0], RZ ;  /* 0x0000000000057a24 */ /* 0x000fe400078e02ff */
[----:B------:R-:W-:Y:S02]  /*02a0*/  IMAD R17, R6, c[0x0][0x0], RZ ;  /* 0x0000000006117a24 */ /* 0x000fe400078e02ff */
[----:B0-----:R-:W-:Y:S02]  /*02b0*/  IMAD.IADD R15, R9, 0x1, R5 ;  /* 0x00000001090f7824 */ /* 0x001fe400078e0205 */
[----:B-1234-:R-:W-:-:S02]  /*02c0*/  IMAD.IADD R17, R3, 0x1, R17 ;  /* 0x0000000103117824 */ /* 0x01efc400078e0211 */
.L_x_45:
[----:B------:R-:W-:Y:S01]  /*02d0*/  IMAD.U32 R0, RZ, RZ, UR15 ;  /* 0x0000000fff007e24 */ /* 0x000fe2000f8e00ff */
[----:B------:R-:W-:Y:S01]  /*02e0*/  ISETP.LE.U32.AND P0, PT, R2, UR14, PT ;  /* 0x0000000e02007c0c */ /* 0x000fe2000bf03070 */
[----:B------:R-:W-:Y:S03]  /*02f0*/  BSSY B0, `(.L_x_34) ;  /* 0x00000a1000007945 */ /* 0x000fe60003800000 */
[----:B------:R-:W-:-:S13]  /*0300*/  ISETP.GE.AND.EX P0, PT, R0, R17, PT, P0 ;  /* 0x000000110000720c */ /* 0x000fda0003f06300 */
[----:B------:R-:W-:Y:S05]  /*0310*/  @!P0 BRA `(.L_x_35) ;  /* 0x000008a000008947 */ /* 0x000fea0003800000 */
[----:B------:R-:W-:Y:S01]  /*0320*/  UIMAD UR5, UR4, UR14, URZ ;  /* 0x0000000e040572a4 */ /* 0x000fe2000f8e023f */
[----:B------:R-:W-:Y:S01]  /*0330*/  BSSY B1, `(.L_x_36) ;  /* 0x0000065000017945 */ /* 0x000fe20003800000 */
[----:B------:R-:W-:Y:S02]  /*0340*/  UIMAD.WIDE.U32 UR20, UR14, UR8, UR16 ;  /* 0x000000080e1472a5 */ /* 0x000fe4000f8e0010 */
[----:B------:R-:W-:Y:S02]  /*0350*/  UIMAD UR5, UR15, UR8, UR5 ;  /* 0x000000080f0572a4 */ /* 0x000fe4000f8e0205 */
[----:B------:R-:W-:Y:S02]  /*0360*/  UIADD3 UR6, UP0, UR20, 0xf, URZ ;  /* 0x0000000f14067890 */ /* 0x000fe4000ff1e03f */
[----:B------:R-:W-:-:S04]  /*0370*/  UIADD3 UR9, UR21, UR5, URZ ;  /* 0x0000000515097290 */ /* 0x000fc8000fffe03f */
[----:B------:R-:W-:-:S04]  /*0380*/  UIADD3.X UR7, URZ, UR9, URZ, UP0, !UPT ;  /* 0x000000093f077290 */ /* 0x000fc800087fe43f */
[----:B------:R-:W-:-:S04]  /*0390*/  USHF.R.S32.HI UR5, URZ, 0x1f, UR7 ;  /* 0x0000001f3f057899 */ /* 0x000fc80008011407 */
[----:B------:R-:W-:-:S04]  /*03a0*/  ULEA.HI UR5, UP0, UR5, UR6, URZ, 0x4 ;  /* 0x0000000605057291 */ /* 0x000fc8000f81203f */
[----:B------:R-:W-:-:S04]  /*03b0*/  ULOP3.LUT UR5, UR5, 0xfffffff0, URZ, 0xc0, !UPT ;  /* 0xfffffff005057892 */ /* 0x000fc8000f8ec03f */
[----:B------:R-:W-:-:S04]  /*03c0*/  UIADD3 UR10, UP1, UR5, -UR20, URZ ;  /* 0x80000014050a7290 */ /* 0x000fc8000ff3e03f */
[----:B------:R-:W-:Y:S02]  /*03d0*/  UIADD3.X UR11, ~UR9, URZ, UR7, UP1, UP0 ;  /* 0x0000003f090b7290 */ /* 0x000fe40008fe0507 */
[----:B------:R-:W-:Y:S01]  /*03e0*/  UIADD3 UR6, UP0, UR14, -UR10, URZ ;  /* 0x8000000a0e067290 */ /* 0x000fe2000ff1e03f */
[----:B------:R-:W-:-:S03]  /*03f0*/  LEA R0, P0, R8, UR10, 0x4 ;  /* 0x0000000a08007c11 */ /* 0x000fc6000f8020ff */
[----:B------:R-:W-:Y:S01]  /*0400*/  UIADD3.X UR7, UR15, ~UR11, URZ, UP0, !UPT ;  /* 0x8000000b0f077290 */ /* 0x000fe200087fe43f */
[----:B------:R-:W-:-:S03]  /*0410*/  LEA.HI.X R19, R8, UR11, R15, 0x4, P0 ;  /* 0x0000000b08137c11 */ /* 0x000fc600080f240f */
[----:B------:R-:W-:-:S04]  /*0420*/  USHF.R.S32.HI UR5, URZ, 0x1f, UR7 ;  /* 0x0000001f3f057899 */ /* 0x000fc80008011407 */
[----:B------:R-:W-:-:S04]  /*0430*/  ULEA.HI UR5, UP0, UR5, UR6, URZ, 0x4 ;  /* 0x0000000605057291 */ /* 0x000fc8000f81203f */
[----:B------:R-:W-:-:S04]  /*0440*/  ULOP3.LUT UR5, UR5, 0xfffffff0, URZ, 0xc0, !UPT ;  /* 0xfffffff005057892 */ /* 0x000fc8000f8ec03f */
[----:B------:R-:W-:-:S04]  /*0450*/  UIADD3 UR6, UP1, UR5, UR10, URZ ;  /* 0x0000000a05067290 */ /* 0x000fc8000ff3e03f */
[----:B------:R-:W-:Y:S02]  /*0460*/  UIADD3.X UR7, UR11, URZ, UR7, UP1, UP0 ;  /* 0x0000003f0b077290 */ /* 0x000fe40008fe0407 */
[----:B------:R-:W-:-:S04]  /*0470*/  ISETP.GE.U32.AND P0, PT, R0, UR6, PT ;  /* 0x0000000600007c0c */ /* 0x000fc8000bf06070 */
[----:B------:R-:W-:-:S13]  /*0480*/  ISETP.GE.AND.EX P0, PT, R19, UR7, PT, P0 ;  /* 0x0000000713007c0c */ /* 0x000fda000bf06300 */
[----:B------:R-:W-:Y:S05]  /*0490*/  @P0 BRA `(.L_x_37) ;  /* 0x000004e000000947 */ /* 0x000fea0003800000 */
[----:B------:R-:W-:Y:S02]  /*04a0*/  SHF.L.U64.HI R14, R2, 0x4, R17 ;  /* 0x00000004020e7819 */ /* 0x000fe40000010211 */
.L_x_43:
[----:B------:R-:W-:Y:S01]  /*04b0*/  IMAD.U32 R5, RZ, RZ, UR8 ;  /* 0x00000008ff057e24 */ /* 0x000fe2000f8e00ff */
[----:B------:R-:W-:Y:S01]  /*04c0*/  ULDC.64 UR18, c[0x0][0x188] ;  /* 0x0000620000127ab9 */ /* 0x000fe20000000a00 */
[----:B------:R-:W-:Y:S01]  /*04d0*/  IMAD.MOV.U32 R18, RZ, RZ, R0 ;  /* 0x000000ffff127224 */ /* 0x000fe200078e0000 */
[----:B------:R-:W-:Y:S01]  /*04e0*/  UIMAD UR5, UR4, UR18, URZ ;  /* 0x00000012040572a4 */ /* 0x000fe2000f8e023f */
[----:B------:R-:W-:Y:S02]  /*04f0*/  BSSY B2, `(.L_x_38) ;  /* 0x0000040000027945 */ /* 0x000fe40003800000 */
[----:B------:R-:W-:Y:S01]  /*0500*/  IMAD.WIDE.U32 R4, R5, c[0x0][0x188], R18 ;  /* 0x0000620005047a25 */ /* 0x000fe200078e0012 */
[----:B------:R-:W-:-:S04]  /*0510*/  UIMAD UR5, UR8, UR19, UR5 ;  /* 0x00000013080572a4 */ /* 0x000fc8000f8e0205 */
[----:B-----5:R-:W-:-:S04]  /*0520*/  IADD3 R12, P1, R10, R4, RZ ;  /* 0x000000040a0c7210 */ /* 0x020fc80007f3e0ff */
[----:B------:R-:W-:Y:S02]  /*0530*/  LOP3.LUT P0, RZ, R12, 0xf, RZ, 0xc0, !PT ;  /* 0x0000000f0cff7812 */ /* 0x000fe4000780c0ff */
[----:B------:R-:W-:-:S11]  /*0540*/  IADD3.X R13, R11, UR5, R5, P1, !PT ;  /* 0x000000050b0d7c10 */ /* 0x000fd60008ffe405 */
[----:B------:R-:W-:Y:S05]  /*0550*/  @!P0 BRA `(.L_x_39) ;  /* 0x0000038000008947 */ /* 0x000fea0003800000 */
[----:B------:R-:W-:-:S13]  /*0560*/  LOP3.LUT P0, RZ, R12, 0x7, RZ, 0xc0, !PT ;  /* 0x000000070cff7812 */ /* 0x000fda000780c0ff */
[----:B------:R-:W-:Y:S05]  /*0570*/  @!P0 BRA `(.L_x_40) ;  /* 0x0000033000008947 */ /* 0x000fea0003800000 */
[----:B------:R-:W-:-:S13]  /*0580*/  LOP3.LUT P0, RZ, R12, 0x3, RZ, 0xc0, !PT ;  /* 0x000000030cff7812 */ /* 0x000fda000780c0ff */
[----:B------:R-:W-:Y:S05]  /*0590*/  @!P0 BRA `(.L_x_41) ;  /* 0x000002c000008947 */ /* 0x000fea0003800000 */
[----:B------:R-:W2:Y:S04]  /*05a0*/  LD.E.U8 R4, [R12.64+0x1] ;  /* 0x0000010c0c047980 */ /* 0x000ea8000c101100 */
[----:B------:R-:W3:Y:S04]  /*05b0*/  LD.E.U8 R27, [R12.64] ;  /* 0x0000000c0c1b7980 */ /* 0x000ee8000c101100 */
[----:B------:R-:W4:Y:S04]  /*05c0*/  LD.E.U8 R5, [R12.64+0x2] ;  /* 0x0000020c0c057980 */ /* 0x000f28000c101100 */
[----:B------:R-:W5:Y:S04]  /*05d0*/  LD.E.U8 R6, [R12.64+0x3] ;  /* 0x0000030c0c067980 */ /* 0x000f68000c101100 */
[----:B------:R-:W5:Y:S04]  /*05e0*/  LD.E.U8 R26, [R12.64+0x9] ;  /* 0x0000090c0c1a7980 */ /* 0x000f68000c101100 */
[----:B------:R-:W5:Y:S04]  /*05f0*/  LD.E.U8 R25, [R12.64+0xa] ;  /* 0x00000a0c0c197980 */ /* 0x000f68000c101100 */
[----:B------:R-:W5:Y:S04]  /*0600*/  LD.E.U8 R24, [R12.64+0xb] ;  /* 0x00000b0c0c187980 */ /* 0x000f68000c101100 */
[----:B------:R-:W5:Y:S04]  /*0610*/  LD.E.U8 R16, [R12.64+0x5] ;  /* 0x0000050c0c107980 */ /* 0x000f68000c101100 */
[----:B------:R-:W5:Y:S04]  /*0620*/  LD.E.U8 R18, [R12.64+0xd] ;  /* 0x00000d0c0c127980 */ /* 0x000f68000c101100 */
[----:B------:R-:W5:Y:S04]  /*0630*/  LD.E.U8 R20, [R12.64+0x4] ;  /* 0x0000040c0c147980 */ /* 0x000f68000c101100 */
[----:B------:R-:W5:Y:S01]  /*0640*/  LD.E.U8 R21, [R12.64+0xc] ;  /* 0x00000c0c0c157980 */ /* 0x000f62000c101100 */
[----:B--2---:R-:W-:-:S05]  /*0650*/  LOP3.LUT R23, R4, 0xff, RZ, 0xc0, !PT ;  /* 0x000000ff04177812 */ /* 0x004fca00078ec0ff */
[C---:B------:R-:W-:Y:S01]  /*0660*/  IMAD.SHL.U32 R4, R23.reuse, 0x100, RZ ;  /* 0x0000010017047824 */ /* 0x040fe200078e00ff */
[----:B------:R-:W-:-:S04]  /*0670*/  SHF.L.U64.HI R23, R23, 0x8, RZ ;  /* 0x0000000817177819 */ /* 0x000fc800000102ff */
[----:B---3--:R-:W-:Y:S01]  /*0680*/  LOP3.LUT R27, R4, 0xffff00ff, R27, 0xf8, !PT ;  /* 0xffff00ff041b7812 */ /* 0x008fe200078ef81b */
[----:B----4-:R-:W-:-:S04]  /*0690*/  IMAD.WIDE.U32 R4, R5, 0x10000, RZ ;  /* 0x0001000005047825 */ /* 0x010fc800078e00ff */
[----:B-----5:R-:W-:Y:S01]  /*06a0*/  IMAD.WIDE.U32 R6, R6, 0x1000000, RZ ;  /* 0x0100000006067825 */ /* 0x020fe200078e00ff */
[----:B------:R-:W-:-:S04]  /*06b0*/  LOP3.LUT R26, R26, 0xff, RZ, 0xc0, !PT ;  /* 0x000000ff1a1a7812 */ /* 0x000fc800078ec0ff */
[----:B------:R-:W-:Y:S02]  /*06c0*/  LOP3.LUT R23, R7, R23, R5, 0xfe, !PT ;  /* 0x0000001707177212 */ /* 0x000fe400078efe05 */
[----:B------:R-:W-:Y:S01]  /*06d0*/  LOP3.LUT R22, R6, R27, R4, 0xfe, !PT ;  /* 0x0000001b06167212 */ /* 0x000fe200078efe04 */
[----:B------:R-:W-:Y:S01]  /*06e0*/  IMAD.WIDE.U32 R4, R25, 0x10000, RZ ;  /* 0x0001000019047825 */ /* 0x000fe200078e00ff */
[----:B------:R-:W-:-:S03]  /*06f0*/  SHF.L.U64.HI R25, R26, 0x8, RZ ;  /* 0x000000081a197819 */ /* 0x000fc600000102ff */
[----:B------:R-:W-:-:S04]  /*0700*/  IMAD.WIDE.U32 R6, R24, 0x1000000, RZ ;  /* 0x0100000018067825 */ /* 0x000fc800078e00ff */
[----:B------:R-:W-:Y:S01]  /*0710*/  IMAD.SHL.U32 R16, R16, 0x100, RZ ;  /* 0x0000010010107824 */ /* 0x000fe200078e00ff */
[----:B------:R-:W-:Y:S01]  /*0720*/  LOP3.LUT R5, R7, R25, R5, 0xfe, !PT ;  /* 0x0000001907057212 */ /* 0x000fe200078efe05 */
[----:B------:R-:W-:Y:S01]  /*0730*/  IMAD.SHL.U32 R18, R18, 0x100, RZ ;  /* 0x0000010012127824 */ /* 0x000fe200078e00ff */
[----:B------:R-:W2:Y:S02]  /*0740*/  LD.E.U8 R7, [R12.64+0x6] ;  /* 0x0000060c0c077980 */ /* 0x000ea4000c101100 */
[----:B------:R-:W-:Y:S02]  /*0750*/  LOP3.LUT R20, R16, R23, R20, 0xfe, !PT ;  /* 0x0000001710147212 */ /* 0x000fe400078efe14 */
[----:B------:R-:W3:Y:S01]  /*0760*/  LD.E.U8 R16, [R12.64+0x7] ;  /* 0x0000070c0c107980 */ /* 0x000ee2000c101100 */
[----:B------:R-:W-:-:S03]  /*0770*/  LOP3.LUT R21, R18, R5, R21, 0xfe, !PT ;  /* 0x0000000512157212 */ /* 0x000fc600078efe15 */
[----:B------:R-:W4:Y:S04]  /*0780*/  LD.E.U8 R18, [R12.64+0x8] ;  /* 0x0000080c0c127980 */ /* 0x000f28000c101100 */
[----:B------:R-:W5:Y:S04]  /*0790*/  LD.E.U8 R5, [R12.64+0xe] ;  /* 0x00000e0c0c057980 */ /* 0x000f68000c101100 */
[----:B------:R-:W5:Y:S01]  /*07a0*/  LD.E.U8 R23, [R12.64+0xf] ;  /* 0x00000f0c0c177980 */ /* 0x000f62000c101100 */
[----:B------:R-:W-:Y:S02]  /*07b0*/  IMAD.SHL.U32 R25, R26, 0x100, RZ ;  /* 0x000001001a197824 */ /* 0x000fe400078e00ff */
[----:B--2---:R-:W-:-:S02]  /*07c0*/  IMAD.U32 R7, R7, 0x10000, RZ ;  /* 0x0001000007077824 */ /* 0x004fc400078e00ff */
[----:B---3--:R-:W-:Y:S01]  /*07d0*/  IMAD.SHL.U32 R16, R16, 0x1000000, RZ ;  /* 0x0100000010107824 */ /* 0x008fe200078e00ff */
[----:B----4-:R-:W-:Y:S01]  /*07e0*/  LOP3.LUT R25, R25, 0xffff00ff, R18, 0xf8, !PT ;  /* 0xffff00ff19197812 */ /* 0x010fe200078ef812 */
[----:B-----5:R-:W-:Y:S02]  /*07f0*/  IMAD.U32 R18, R5, 0x10000, RZ ;  /* 0x0001000005127824 */ /* 0x020fe400078e00ff */
[----:B------:R-:W-:Y:S01]  /*0800*/  IMAD.SHL.U32 R23, R23, 0x1000000, RZ ;  /* 0x0100000017177824 */ /* 0x000fe200078e00ff */
[----:B------:R-:W-:Y:S02]  /*0810*/  LOP3.LUT R5, R16, R20, R7, 0xfe, !PT ;  /* 0x0000001410057212 */ /* 0x000fe400078efe07 */
[----:B------:R-:W-:Y:S01]  /*0820*/  LOP3.LUT R6, R6, R25, R4, 0xfe, !PT ;  /* 0x0000001906067212 */ /* 0x000fe200078efe04 */
[----:B------:R-:W-:Y:S01]  /*0830*/  IMAD.MOV.U32 R4, RZ, RZ, R22 ;  /* 0x000000ffff047224 */ /* 0x000fe200078e0016 */
[----:B------:R-:W-:Y:S01]  /*0840*/  LOP3.LUT R7, R23, R21, R18, 0xfe, !PT ;  /* 0x0000001517077212 */ /* 0x000fe200078efe12 */
[----:B------:R-:W-:Y:S05]  /*0850*/  BRA `(.L_x_42) ;  /* 0x0000009000007947 */ /* 0x000fea0003800000 */
.L_x_41:
[----:B------:R0:W5:Y:S04]  /*0860*/  LD.E R5, [R12.64+0x4] ;  /* 0x0000040c0c057980 */ /* 0x000168000c101900 */
[----:B------:R0:W5:Y:S04]  /*0870*/  LD.E R4, [R12.64] ;  /* 0x0000000c0c047980 */ /* 0x000168000c101900 */
[----:B------:R0:W5:Y:S04]  /*0880*/  LD.E R7, [R12.64+0xc] ;  /* 0x00000c0c0c077980 */ /* 0x000168000c101900 */
[----:B------:R0:W5:Y:S01]  /*0890*/  LD.E R6, [R12.64+0x8] ;  /* 0x0000080c0c067980 */ /* 0x000162000c101900 */
[----:B------:R-:W-:Y:S05]  /*08a0*/  BRA `(.L_x_42) ;  /* 0x0000004000007947 */ /* 0x000fea0003800000 */
.L_x_40:
[----:B------:R0:W5:Y:S04]  /*08b0*/  LD.E.64 R4, [R12.64] ;  /* 0x0000000c0c047980 */ /* 0x000168000c101b00 */
[----:B------:R0:W5:Y:S01]  /*08c0*/  LD.E.64 R6, [R12.64+0x8] ;  /* 0x0000080c0c067980 */ /* 0x000162000c101b00 */
[----:B------:R-:W-:Y:S05]  /*08d0*/  BRA `(.L_x_42) ;  /* 0x0000001000007947 */ /* 0x000fea0003800000 */
.L_x_39:
[----:B------:R0:W5:Y:S02]  /*08e0*/  LDG.E.128.CONSTANT R4, [R12.64] ;  /* 0x0000000c0c047981 */ /* 0x000164000c1e9d00 */
.L_x_42:
[----:B------:R-:W-:Y:S05]  /*08f0*/  BSYNC B2 ;  /* 0x0000000000027941 */ /* 0x000fea0003800000 */
.L_x_38:
[----:B0-----:R-:W-:-:S04]  /*0900*/  IADD3 R12, P0, R0, UR20, RZ ;  /* 0x00000014000c7c10 */ /* 0x001fc8000ff1e0ff */
[----:B------:R-:W-:Y:S02]  /*0910*/  IADD3.X R13, R19, UR9, RZ, P0, !PT ;  /* 0x00000009130d7c10 */ /* 0x000fe400087fe4ff */
[----:B------:R-:W-:-:S03]  /*0920*/  LEA R0, P0, R2, R0, 0x4 ;  /* 0x0000000002007211 */ /* 0x000fc600078020ff */
[----:B-----5:R0:W-:Y:S02]  /*0930*/  STG.E.EF.128 [R12.64], R4 ;  /* 0x000000040c007986 */ /* 0x0201e4000c001d0c */
[----:B------:R-:W-:Y:S01]  /*0940*/  IMAD.X R19, R19, 0x1, R14, P0 ;  /* 0x0000000113137824 */ /* 0x000fe200000e060e */
[----:B------:R-:W-:-:S04]  /*0950*/  ISETP.GE.U32.AND P0, PT, R0, UR6, PT ;  /* 0x0000000600007c0c */ /* 0x000fc8000bf06070 */
[----:B------:R-:W-:-:S13]  /*0960*/  ISETP.GE.AND.EX P0, PT, R19, UR7, PT, P0 ;  /* 0x0000000713007c0c */ /* 0x000fda000bf06300 */
[----:B0-----:R-:W-:Y:S05]  /*0970*/  @!P0 BRA `(.L_x_43) ;  /* 0xfffffb3000008947 */ /* 0x001fea000383ffff */
.L_x_37:
[----:B------:R-:W-:Y:S05]  /*0980*/  BSYNC B1 ;  /* 0x0000000000017941 */ /* 0x000fea0003800000 */
.L_x_36:
[----:B------:R-:W-:Y:S01]  /*0990*/  IMAD.U32 R0, RZ, RZ, UR11 ;  /* 0x0000000bff007e24 */ /* 0x000fe2000f8e00ff */
[C---:B------:R-:W-:Y:S01]  /*09a0*/  ISETP.LT.U32.AND P0, PT, R8.reuse, UR10, PT ;  /* 0x0000000a08007c0c */ /* 0x040fe2000bf01070 */
[----:B------:R-:W-:Y:S01]  /*09b0*/  IMAD.U32 R5, RZ, RZ, UR8 ;  /* 0x00000008ff057e24 */ /* 0x000fe2000f8e00ff */
[----:B------:R-:W-:Y:S01]  /*09c0*/  ISETP.GE.U32.AND P1, PT, R8, UR14, PT ;  /* 0x0000000e08007c0c */ /* 0x000fe2000bf26070 */
[----:B------:R-:W-:Y:S01]  /*09d0*/  IMAD.U32 R7, RZ, RZ, UR8 ;  /* 0x00000008ff077e24 */ /* 0x000fe2000f8e00ff */
[----:B------:R-:W-:Y:S01]  /*09e0*/  ISETP.GT.AND.EX P0, PT, R0, R15, PT, P0 ;  /* 0x0000000f0000720c */ /* 0x000fe20003f04300 */
[----:B------:R-:W-:-:S03]  /*09f0*/  IMAD.U32 R0, RZ, RZ, UR4 ;  /* 0x00000004ff007e24 */ /* 0x000fc6000f8e00ff */
[----:B------:R-:W-:-:S13]  /*0a00*/  ISETP.GE.OR.EX P0, PT, R15, UR15, !P0, P1 ;  /* 0x0000000f0f007c0c */ /* 0x000fda000c706710 */
[----:B------:R-:W-:Y:S02]  /*0a10*/  @!P0 IMAD.MOV.U32 R14, RZ, RZ, R8 ;  /* 0x000000ffff0e8224 */ /* 0x000fe400078e0008 */
[----:B------:R-:W-:Y:S02]  /*0a20*/  @!P0 IMAD R0, R0, c[0x0][0x188], RZ ;  /* 0x0000620000008a24 */ /* 0x000fe400078e02ff */
[----:B------:R-:W-:-:S04]  /*0a30*/  @!P0 IMAD.WIDE.U32 R4, R5, c[0x0][0x188], R14 ;  /* 0x0000620005048a25 */ /* 0x000fc800078e000e */
[----:B------:R-:W-:Y:S01]  /*0a40*/  @!P0 IMAD R7, R7, c[0x0][0x18c], R0 ;  /* 0x0000630007078a24 */ /* 0x000fe200078e0200 */
[----:B-----5:R-:W-:-:S04]  /*0a50*/  @!P0 IADD3 R4, P1, R10, R4, RZ ;  /* 0x000000040a048210 */ /* 0x020fc80007f3e0ff */
[----:B------:R-:W-:-:S06]  /*0a60*/  @!P0 IADD3.X R5, R11, R7, R5, P1, !PT ;  /* 0x000000070b058210 */ /* 0x000fcc0000ffe405 */
[----:B------:R-:W2:Y:S01]  /*0a70*/  @!P0 LD.E.U8 R5, [R4.64] ;  /* 0x0000000c04058980 */ /* 0x000ea2000c101100 */
[----:B------:R-:W-:-:S04]  /*0a80*/  @!P0 IADD3 R6, P1, R8, UR20, RZ ;  /* 0x0000001408068c10 */ /* 0x000fc8000ff3e0ff */
[----:B------:R-:W-:Y:S02]  /*0a90*/  @!P0 IADD3.X R7, R15, UR9, RZ, P1, !PT ;  /* 0x000000090f078c10 */ /* 0x000fe40008ffe4ff */
[----:B------:R-:W-:-:S04]  /*0aa0*/  IADD3 R12, P1, R8, UR6, RZ ;  /* 0x00000006080c7c10 */ /* 0x000fc8000ff3e0ff */
[----:B------:R-:W-:Y:S01]  /*0ab0*/  IADD3.X R13, R15, UR7, RZ, P1, !PT ;  /* 0x000000070f0d7c10 */ /* 0x000fe20008ffe4ff */
[----:B--2---:R0:W-:Y:S01]  /*0ac0*/  @!P0 ST.E.U8 [R6.64], R5 ;  /* 0x0000000506008985 */ /* 0x0041e2000c10110c */
[----:B------:R-:W-:-:S04]  /*0ad0*/  ISETP.GE.U32.AND P0, PT, R12, UR14, PT ;  /* 0x0000000e0c007c0c */ /* 0x000fc8000bf06070 */
[----:B------:R-:W-:-:S13]  /*0ae0*/  ISETP.GE.AND.EX P0, PT, R13, UR15, PT, P0 ;  /* 0x0000000f0d007c0c */ /* 0x000fda000bf06300 */
[----:B------:R-:W-:Y:S05]  /*0af0*/  @P0 BRA `(.L_x_44) ;  /* 0x0000020000000947 */ /* 0x000fea0003800000 */
[----:B0-----:R-:W-:Y:S01]  /*0b00*/  IMAD.U32 R5, RZ, RZ, UR8 ;  /* 0x00000008ff057e24 */ /* 0x001fe2000f8e00ff */
[----:B------:R-:W-:Y:S02]  /*0b10*/  ULDC.64 UR6, c[0x0][0x188] ;  /* 0x0000620000067ab9 */ /* 0x000fe40000000a00 */
[----:B------:R-:W-:Y:S01]  /*0b20*/  UIMAD UR5, UR4, UR6, URZ ;  /* 0x00000006040572a4 */ /* 0x000fe2000f8e023f */
[----:B------:R-:W-:-:S03]  /*0b30*/  IMAD.WIDE.U32 R4, R5, c[0x0][0x188], R12 ;  /* 0x0000620005047a25 */ /* 0x000fc600078e000c */
[----:B------:R-:W-:Y:S02]  /*0b40*/  UIMAD UR5, UR8, UR7, UR5 ;  /* 0x00000007080572a4 */ /* 0x000fe4000f8e0205 */
[----:B------:R-:W-:-:S04]  /*0b50*/  IADD3 R4, P0, R10, R4, RZ ;  /* 0x000000040a047210 */ /* 0x000fc80007f1e0ff */
[----:B------:R-:W-:-:S06]  /*0b60*/  IADD3.X R5, R11, UR5, R5, P0, !PT ;  /* 0x000000050b057c10 */ /* 0x000fcc00087fe405 */
[----:B------:R-:W2:Y:S01]  /*0b70*/  LD.E.U8 R5, [R4.64] ;  /* 0x0000000c04057980 */ /* 0x000ea2000c101100 */
[----:B------:R-:W-:-:S04]  /*0b80*/  IADD3 R6, P0, R12, UR20, RZ ;  /* 0x000000140c067c10 */ /* 0x000fc8000ff1e0ff */
[----:B------:R-:W-:-:S05]  /*0b90*/  IADD3.X R7, R13, UR9, RZ, P0, !PT ;  /* 0x000000090d077c10 */ /* 0x000fca00087fe4ff */
[----:B--2---:R0:W-:Y:S01]  /*0ba0*/  ST.E.U8 [R6.64], R5 ;  /* 0x0000000506007985 */ /* 0x0041e2000c10110c */
[----:B------:R-:W-:Y:S05]  /*0bb0*/  BRA `(.L_x_44) ;  /* 0x0000014000007947 */ /* 0x000fea0003800000 */
.L_x_35:
[----:B------:R-:W-:-:S04]  /*0bc0*/  ISETP.GE.U32.AND P0, PT, R8, UR14, PT ;  /* 0x0000000e08007c0c */ /* 0x000fc8000bf06070 */
[----:B------:R-:W-:-:S13]  /*0bd0*/  ISETP.GE.AND.EX P0, PT, R15, UR15, PT, P0 ;  /* 0x0000000f0f007c0c */ /* 0x000fda000bf06300 */
[----:B------:R-:W-:Y:S05]  /*0be0*/  @P0 BRA `(.L_x_44) ;  /* 0x0000011000000947 */ /* 0x000fea0003800000 */
[----:B------:R-:W-:Y:S01]  /*0bf0*/  IMAD.U32 R5, RZ, RZ, UR8 ;  /* 0x00000008ff057e24 */ /* 0x000fe2000f8e00ff */
[----:B------:R-:W-:Y:S01]  /*0c00*/  ULDC.64 UR6, c[0x0][0x188] ;  /* 0x0000620000067ab9 */ /* 0x000fe20000000a00 */
[----:B------:R-:W-:Y:S01]  /*0c10*/  IMAD.MOV.U32 R14, RZ, RZ, R8 ;  /* 0x000000ffff0e7224 */ /* 0x000fe200078e0008 */
[----:B------:R-:W-:-:S03]  /*0c20*/  UIMAD UR5, UR4, UR6, URZ ;  /* 0x00000006040572a4 */ /* 0x000fc6000f8e023f */
[----:B------:R-:W-:Y:S01]  /*0c30*/  IMAD.WIDE.U32 R4, R5, c[0x0][0x188], R14 ;  /* 0x0000620005047a25 */ /* 0x000fe200078e000e */
[----:B------:R-:W-:-:S04]  /*0c40*/  UIMAD UR5, UR8, UR7, UR5 ;  /* 0x00000007080572a4 */ /* 0x000fc8000f8e0205 */
[----:B-----5:R-:W-:-:S04]  /*0c50*/  IADD3 R6, P0, R10, R4, RZ ;  /* 0x000000040a067210 */ /* 0x020fc80007f1e0ff */
[----:B------:R-:W-:-:S06]  /*0c60*/  IADD3.X R7, R11, UR5, R5, P0, !PT ;  /* 0x000000050b077c10 */ /* 0x000fcc00087fe405 */
[----:B------:R-:W2:Y:S01]  /*0c70*/  LD.E.U8 R7, [R6.64] ;  /* 0x0000000c06077980 */ /* 0x000ea2000c101100 */
[----:B------:R-:W-:Y:S02]  /*0c80*/  UIMAD.WIDE.U32 UR6, UR14, UR8, UR16 ;  /* 0x000000080e0672a5 */ /* 0x000fe4000f8e0010 */
[----:B------:R-:W-:-:S04]  /*0c90*/  UIMAD UR5, UR4, UR14, URZ ;  /* 0x0000000e040572a4 */ /* 0x000fc8000f8e023f */
[----:B------:R-:W-:Y:S01]  /*0ca0*/  UIMAD UR5, UR15, UR8, UR5 ;  /* 0x000000080f0572a4 */ /* 0x000fe2000f8e0205 */
[----:B------:R-:W-:Y:S01]  /*0cb0*/  IMAD.U32 R13, RZ, RZ, UR7 ;  /* 0x00000007ff0d7e24 */ /* 0x000fe2000f8e00ff */
[----:B------:R-:W-:Y:S01]  /*0cc0*/  IADD3 R4, P0, R8, UR6, RZ ;  /* 0x0000000608047c10 */ /* 0x000fe2000ff1e0ff */
[----:B------:R-:W-:-:S03]  /*0cd0*/  IMAD.U32 R12, RZ, RZ, UR6 ;  /* 0x00000006ff0c7e24 */ /* 0x000fc6000f8e00ff */
[----:B------:R-:W-:-:S05]  /*0ce0*/  IADD3.X R5, R15, UR5, R13, P0, !PT ;  /* 0x000000050f057c10 */ /* 0x000fca00087fe40d */
[----:B--2---:R0:W-:Y:S04]  /*0cf0*/  ST.E.U8 [R4.64], R7 ;  /* 0x0000000704007985 */ /* 0x0041e8000c10110c */
.L_x_44:
[----:B0-----:R-:W-:Y:S05]  /*0d00*/  BSYNC B0 ;  /* 0x0000000000007941 */ /* 0x001fea0003800000 */
.L_x_34:
[----:B------:R-:W-:Y:S02]  /*0d10*/  ULDC UR5, c[0x0][0x10] ;  /* 0x0000040000057ab9 */ /* 0x000fe40000000800 */
[----:B------:R-:W-:Y:S02]  /*0d20*/  UIADD3 UR8, UP0, UR8, UR5, URZ ;  /* 0x0000000508087290 */ /* 0x000fe4000ff1e03f */
[----:B------:R-:W-:Y:S02]  /*0d30*/  ULDC.64 UR6, c[0x0][0x190] ;  /* 0x0000640000067ab9 */ /* 0x000fe40000000a00 */
[----:B------:R-:W-:Y:S02]  /*0d40*/  UIADD3.X UR4, URZ, UR4, URZ, UP0, !UPT ;  /* 0x000000043f047290 */ /* 0x000fe400087fe43f */
[----:B------:R-:W-:-:S04]  /*0d50*/  UISETP.GE.U32.AND UP0, UPT, UR8, UR6, UPT ;  /* 0x000000060800728c */ /* 0x000fc8000bf06070 */
[----:B------:R-:W-:-:S06]  /*0d60*/  UISETP.GE.AND.EX UP0, UPT, UR4, UR7, UPT, UP0 ;  /* 0x000000070400728c */ /* 0x000fcc000bf06300 */
[----:B------:R-:W-:-:S13]  /*0d70*/  PLOP3.LUT P0, PT, PT, PT, UP0, 0x80, 0x0 ;  /* 0x000000000000781c */ /* 0x000fda0003f0f008 */
[----:B------:R-:W-:Y:S05]  /*0d80*/  @!P0 BRA `(.L_x_45) ;  /* 0xfffff54000008947 */ /* 0x000fea000383ffff */
[----:B------:R-:W-:Y:S05]  /*0d90*/  EXIT ;  /* 0x000000000000794d */ /* 0x000fea0003800000 */
.L_x_46:
        /* <DEDUP_REMOVED lines=14> */
.L_x_52:


//--------------------- .nv.global                --------------------------
	.section	.nv.global,"aw",@nobits
.nv.global:
	.type		_ZN45_INTERNAL_1bbe769d_14_TensorShape_cu_44b696734cuda3std3__48in_placeE,@object
	.size		_ZN45_INTERNAL_1bbe769d_14_TensorShape_cu_44b696734cuda3std3__48in_placeE,(_ZN45_INTERNAL_1bbe769d_14_TensorShape_cu_44b696734cuda3std6ranges3__45__cpo8distanceE - _ZN45_INTERNAL_1bbe769d_14_TensorShape_cu_44b696734cuda3std3__48in_placeE)
_ZN45_INTERNAL_1bbe769d_14_TensorShape_cu_44b696734cuda3std3__48in_placeE:
	.zero		1
	.type		_ZN45_INTERNAL_1bbe769d_14_TensorShape_cu_44b696734cuda3std6ranges3__45__cpo8distanceE,@object
	.size		_ZN45_INTERNAL_1bbe769d_14_TensorShape_cu_44b696734cuda3std6ranges3__45__cpo8distanceE,(_ZN45_INTERNAL_1bbe769d_14_TensorShape_cu_44b696734cuda3std3__45__cpo6cbeginE - _ZN45_INTERNAL_1bbe769d_14_TensorShape_cu_44b696734cuda3std6ranges3__45__cpo8distanceE)
_ZN45_INTERNAL_1bbe769d_14_TensorShape_cu_44b696734cuda3std6ranges3__45__cpo8distanceE:
	.zero		1
	.type		_ZN45_INTERNAL_1bbe769d_14_TensorShape_cu_44b696734cuda3std3__45__cpo6cbeginE,@object
	.size		_ZN45_INTERNAL_1bbe769d_14_TensorShape_cu_44b696734cuda3std3__45__cpo6cbeginE,(_ZN45_INTERNAL_1bbe769d_14_TensorShape_cu_44b696734cuda3std6ranges3__45__cpo7advanceE - _ZN45_INTERNAL_1bbe769d_14_TensorShape_cu_44b696734cuda3std3__45__cpo6cbeginE)
_ZN45_INTERNAL_1bbe769d_14_TensorShape_cu_44b696734cuda3std3__45__cpo6cbeginE:
	.zero		1
	.type		_ZN45_INTERNAL_1bbe769d_14_TensorShape_cu_44b696734cuda3std6ranges3__45__cpo7advanceE,@object
	.size		_ZN45_INTERNAL_1bbe769d_14_TensorShape_cu_44b696734cuda3std6ranges3__45__cpo7advanceE,(_ZN45_INTERNAL_1bbe769d_14_TensorShape_cu_44b696734cuda3std3__45__cpo7crbeginE - _ZN45_INTERNAL_1bbe769d_14_TensorShape_cu_44b696734cuda3std6ranges3__45__cpo7advanceE)
_ZN45_INTERNAL_1bbe769d_14_TensorShape_cu_44b696734cuda3std6ranges3__45__cpo7advanceE:
	.zero		1
	.type		_ZN45_INTERNAL_1bbe769d_14_TensorShape_cu_44b696734cuda3std3__45__cpo7crbeginE,@object
	.size		_ZN45_INTERNAL_1bbe769d_14_TensorShape_cu_44b696734cuda3std3__45__cpo7crbeginE,(_ZN45_INTERNAL_1bbe769d_14_TensorShape_cu_44b696734cuda3std6ranges3__45__cpo4dataE - _ZN45_INTERNAL_1bbe769d_14_TensorShape_cu_44b696734cuda3std3__45__cpo7crbeginE)
_ZN45_INTERNAL_1bbe769d_14_TensorShape_cu_44b696734cuda3std3__45__cpo7crbeginE:
	.zero		1
	.type		_ZN45_INTERNAL_1bbe769d_14_TensorShape_cu_44b696734cuda3std6ranges3__45__cpo4dataE,@object
	.size		_ZN45_INTERNAL_1bbe769d_14_TensorShape_cu_44b696734cuda3std6ranges3__45__cpo4dataE,(_ZN45_INTERNAL_1bbe769d_14_TensorShape_cu_44b696734cuda3std6ranges3__45__cpo5beginE - _ZN45_INTERNAL_1bbe769d_14_TensorShape_cu_44b696734cuda3std6ranges3__45__cpo4dataE)
_ZN45_INTERNAL_1bbe769d_14_TensorShape_cu_44b696734cuda3std6ranges3__45__cpo4dataE:
	.zero		1
	.type		_ZN45_INTERNAL_1bbe769d_14_TensorShape_cu_44b696734cuda3std6ranges3__45__cpo5beginE,@object
	.size		_ZN45_INTERNAL_1bbe769d_14_TensorShape_cu_44b696734cuda3std6ranges3__45__cpo5beginE,(_ZN45_INTERNAL_1bbe769d_14_TensorShape_cu_44b696734cuda3std3__447_GLOBAL__N__1bbe769d_14_TensorShape_cu_44b696736ignoreE - _ZN45_INTERNAL_1bbe769d_14_TensorShape_cu_44b696734cuda3std6ranges3__45__cpo5beginE)
_ZN45_INTERNAL_1bbe769d_14_TensorShape_cu_44b696734cuda3std6ranges3__45__cpo5beginE:
	.zero		1
	.type		_ZN45_INTERNAL_1bbe769d_14_TensorShape_cu_44b696734cuda3std3__447_GLOBAL__N__1bbe769d_14_TensorShape_cu_44b696736ignoreE,@object
	.size		_ZN45_INTERNAL_1bbe769d_14_TensorShape_cu_44b696734cuda3std3__447_GLOBAL__N__1bbe769d_14_TensorShape_cu_44b696736ignoreE,(_ZN45_INTERNAL_1bbe769d_14_TensorShape_cu_44b696734cuda3std6ranges3__45__cpo4sizeE - _ZN45_INTERNAL_1bbe769d_14_TensorShape_cu_44b696734cuda3std3__447_GLOBAL__N__1bbe769d_14_TensorShape_cu_44b696736ignoreE)
_ZN45_INTERNAL_1bbe769d_14_TensorShape_cu_44b696734cuda3std3__447_GLOBAL__N__1bbe769d_14_TensorShape_cu_44b696736ignoreE:
	.zero		1
	.type		_ZN45_INTERNAL_1bbe769d_14_TensorShape_cu_44b696734cuda3std6ranges3__45__cpo4sizeE,@object
	.size		_ZN45_INTERNAL_1bbe769d_14_TensorShape_cu_44b696734cuda3std6ranges3__45__cpo4sizeE,(_ZN45_INTERNAL_1bbe769d_14_TensorShape_cu_44b696734cuda3std3__45__cpo5beginE - _ZN45_INTERNAL_1bbe769d_14_TensorShape_cu_44b696734cuda3std6ranges3__45__cpo4sizeE)
_ZN45_INTERNAL_1bbe769d_14_TensorShape_cu_44b696734cuda3std6ranges3__45__cpo4sizeE:
	.zero		1
	.type		_ZN45_INTERNAL_1bbe769d_14_TensorShape_cu_44b696734cuda3std3__45__cpo5beginE,@object
	.size		_ZN45_INTERNAL_1bbe769d_14_TensorShape_cu_44b696734cuda3std3__45__cpo5beginE,(_ZN45_INTERNAL_1bbe769d_14_TensorShape_cu_44b696734cuda3std6ranges3__45__cpo6cbeginE - _ZN45_INTERNAL_1bbe769d_14_TensorShape_cu_44b696734cuda3std3__45__cpo5beginE)
_ZN45_INTERNAL_1bbe769d_14_TensorShape_cu_44b696734cuda3std3__45__cpo5beginE:
	.zero		1
	.type		_ZN45_INTERNAL_1bbe769d_14_TensorShape_cu_44b696734cuda3std6ranges3__45__cpo6cbeginE,@object
	.size		_ZN45_INTERNAL_1bbe769d_14_TensorShape_cu_44b696734cuda3std6ranges3__45__cpo6cbeginE,(_ZN45_INTERNAL_1bbe769d_14_TensorShape_cu_44b696734cuda3std3__45__cpo6rbeginE - _ZN45_INTERNAL_1bbe769d_14_TensorShape_cu_44b696734cuda3std6ranges3__45__cpo6cbeginE)
_ZN45_INTERNAL_1bbe769d_14_TensorShape_cu_44b696734cuda3std6ranges3__45__cpo6cbeginE:
	.zero		1
	.type		_ZN45_INTERNAL_1bbe769d_14_TensorShape_cu_44b696734cuda3std3__45__cpo6rbeginE,@object
	.size		_ZN45_INTERNAL_1bbe769d_14_TensorShape_cu_44b696734cuda3std3__45__cpo6rbeginE,(_ZN45_INTERNAL_1bbe769d_14_TensorShape_cu_44b696734cuda3std6ranges3__45__cpo4nextE - _ZN45_INTERNAL_1bbe769d_14_TensorShape_cu_44b696734cuda3std3__45__cpo6rbeginE)
_ZN45_INTERNAL_1bbe769d_14_TensorShape_cu_44b696734cuda3std3__45__cpo6rbeginE:
	.zero		1
	.type		_ZN45_INTERNAL_1bbe769d_14_TensorShape_cu_44b696734cuda3std6ranges3__45__cpo4nextE,@object
	.size		_ZN45_INTERNAL_1bbe769d_14_TensorShape_cu_44b696734cuda3std6ranges3__45__cpo4nextE,(_ZN45_INTERNAL_1bbe769d_14_TensorShape_cu_44b696734cuda3std6ranges3__45__cpo4swapE - _ZN45_INTERNAL_1bbe769d_14_TensorShape_cu_44b696734cuda3std6ranges3__45__cpo4nextE)
_ZN45_INTERNAL_1bbe769d_14_TensorShape_cu_44b696734cuda3std6ranges3__45__cpo4nextE:
	.zero		1
	.type		_ZN45_INTERNAL_1bbe769d_14_TensorShape_cu_44b696734cuda3std6ranges3__45__cpo4swapE,@object
	.size		_ZN45_INTERNAL_1bbe769d_14_TensorShape_cu_44b696734cuda3std6ranges3__45__cpo4swapE,(_ZN45_INTERNAL_1bbe769d_14_TensorShape_cu_44b696734cuda3std3__420unreachable_sentinelE - _ZN45_INTERNAL_1bbe769d_14_TensorShape_cu_44b696734cuda3std6ranges3__45__cpo4swapE)
_ZN45_INTERNAL_1bbe769d_14_TensorShape_cu_44b696734cuda3std6ranges3__45__cpo4swapE:
	.zero		1
	.type		_ZN45_INTERNAL_1bbe769d_14_TensorShape_cu_44b696734cuda3std3__420unreachable_sentinelE,@object
	.size		_ZN45_INTERNAL_1bbe769d_14_TensorShape_cu_44b696734cuda3std3__420unreachable_sentinelE,(_ZN45_INTERNAL_1bbe769d_14_TensorShape_cu_44b696736thrust23THRUST_300001_SM_800_NS6system6detail10sequential3seqE - _ZN45_INTERNAL_1bbe769d_14_TensorShape_cu_44b696734cuda3std3__420unreachable_sentinelE)
_ZN45_INTERNAL_1bbe769d_14_TensorShape_cu_44b696734cuda3std3__420unreachable_sentinelE:
	.zero		1
	.type		_ZN45_INTERNAL_1bbe769d_14_TensorShape_cu_44b696736thrust23THRUST_300001_SM_800_NS6system6detail10sequential3seqE,@object
	.size		_ZN45_INTERNAL_1bbe769d_14_TensorShape_cu_44b696736thrust23THRUST_300001_SM_800_NS6system6detail10sequential3seqE,(_ZN45_INTERNAL_1bbe769d_14_TensorShape_cu_44b696734cuda3std3__45__cpo4cendE - _ZN45_INTERNAL_1bbe769d_14_TensorShape_cu_44b696736thrust23THRUST_300001_SM_800_NS6system6detail10sequential3seqE)
_ZN45_INTERNAL_1bbe769d_14_TensorShape_cu_44b696736thrust23THRUST_300001_SM_800_NS6system6detail10sequential3seqE:
	.zero		1
	.type		_ZN45_INTERNAL_1bbe769d_14_TensorShape_cu_44b696734cuda3std3__45__cpo4cendE,@object
	.size		_ZN45_INTERNAL_1bbe769d_14_TensorShape_cu_44b696734cuda3std3__45__cpo4cendE,(_ZN45_INTERNAL_1bbe769d_14_TensorShape_cu_44b696734cuda3std6ranges3__45__cpo9iter_swapE - _ZN45_INTERNAL_1bbe769d_14_TensorShape_cu_44b696734cuda3std3__45__cpo4cendE)
_ZN45_INTERNAL_1bbe769d_14_TensorShape_cu_44b696734cuda3std3__45__cpo4cendE:
	.zero		1
	.type		_ZN45_INTERNAL_1bbe769d_14_TensorShape_cu_44b696734cuda3std6ranges3__45__cpo9iter_swapE,@object
	.size		_ZN45_INTERNAL_1bbe769d_14_TensorShape_cu_44b696734cuda3std6ranges3__45__cpo9iter_swapE,(_ZN45_INTERNAL_1bbe769d_14_TensorShape_cu_44b696734cuda3std3__45__cpo5crendE - _ZN45_INTERNAL_1bbe769d_14_TensorShape_cu_44b696734cuda3std6ranges3__45__cpo9iter_swapE)
_ZN45_INTERNAL_1bbe769d_14_TensorShape_cu_44b696734cuda3std6ranges3__45__cpo9iter_swapE:
	.zero		1
	.type		_ZN45_INTERNAL_1bbe769d_14_TensorShape_cu_44b696734cuda3std3__45__cpo5crendE,@object
	.size		_ZN45_INTERNAL_1bbe769d_14_TensorShape_cu_44b696734cuda3std3__45__cpo5crendE,(_ZN45_INTERNAL_1bbe769d_14_TensorShape_cu_44b696734cuda3std6ranges3__45__cpo5cdataE - _ZN45_INTERNAL_1bbe769d_14_TensorShape_cu_44b696734cuda3std3__45__cpo5crendE)
_ZN45_INTERNAL_1bbe769d_14_TensorShape_cu_44b696734cuda3std3__45__cpo5crendE:
	.zero		1
	.type		_ZN45_INTERNAL_1bbe769d_14_TensorShape_cu_44b696734cuda3std6ranges3__45__cpo5cdataE,@object
	.size		_ZN45_INTERNAL_1bbe769d_14_TensorShape_cu_44b696734cuda3std6ranges3__45__cpo5cdataE,(_ZN45_INTERNAL_1bbe769d_14_TensorShape_cu_44b696734cuda3std6ranges3__45__cpo3endE - _ZN45_INTERNAL_1bbe769d_14_TensorShape_cu_44b696734cuda3std6ranges3__45__cpo5cdataE)
_ZN45_INTERNAL_1bbe769d_14_TensorShape_cu_44b696734cuda3std6ranges3__45__cpo5cdataE:
	.zero		1
	.type		_ZN45_INTERNAL_1bbe769d_14_TensorShape_cu_44b696734cuda3std6ranges3__45__cpo3endE,@object
	.size		_ZN45_INTERNAL_1bbe769d_14_TensorShape_cu_44b696734cuda3std6ranges3__45__cpo3endE,(_ZN45_INTERNAL_1bbe769d_14_TensorShape_cu_44b696734cuda3std3__419piecewise_constructE - _ZN45_INTERNAL_1bbe769d_14_TensorShape_cu_44b696734cuda3std6ranges3__45__cpo3endE)
_ZN45_INTERNAL_1bbe769d_14_TensorShape_cu_44b696734cuda3std6ranges3__45__cpo3endE:
	.zero		1
	.type		_ZN45_INTERNAL_1bbe769d_14_TensorShape_cu_44b696734cuda3std3__419piecewise_constructE,@object
	.size		_ZN45_INTERNAL_1bbe769d_14_TensorShape_cu_44b696734cuda3std3__419piecewise_constructE,(_ZN45_INTERNAL_1bbe769d_14_TensorShape_cu_44b696734cuda3std6ranges3__45__cpo5ssizeE - _ZN45_INTERNAL_1bbe769d_14_TensorShape_cu_44b696734cuda3std3__419piecewise_constructE)
_ZN45_INTERNAL_1bbe769d_14_TensorShape_cu_44b696734cuda3std3__419piecewise_constructE:
	.zero		1
	.type		_ZN45_INTERNAL_1bbe769d_14_TensorShape_cu_44b696734cuda3std6ranges3__45__cpo5ssizeE,@object
	.size		_ZN45_INTERNAL_1bbe769d_14_TensorShape_cu_44b696734cuda3std6ranges3__45__cpo5ssizeE,(_ZN45_INTERNAL_1bbe769d_14_TensorShape_cu_44b696734cuda3std3__45__cpo3endE - _ZN45_INTERNAL_1bbe769d_14_TensorShape_cu_44b696734cuda3std6ranges3__45__cpo5ssizeE)
_ZN45_INTERNAL_1bbe769d_14_TensorShape_cu_44b696734cuda3std6ranges3__45__cpo5ssizeE:
	.zero		1
	.type		_ZN45_INTERNAL_1bbe769d_14_TensorShape_cu_44b696734cuda3std3__45__cpo3endE,@object
	.size		_ZN45_INTERNAL_1bbe769d_14_TensorShape_cu_44b696734cuda3std3__45__cpo3endE,(_ZN45_INTERNAL_1bbe769d_14_TensorShape_cu_44b696734cuda3std6ranges3__45__cpo4cendE - _ZN45_INTERNAL_1bbe769d_14_TensorShape_cu_44b696734cuda3std3__45__cpo3endE)
_ZN45_INTERNAL_1bbe769d_14_TensorShape_cu_44b696734cuda3std3__45__cpo3endE:
	.zero		1
	.type		_ZN45_INTERNAL_1bbe769d_14_TensorShape_cu_44b696734cuda3std6ranges3__45__cpo4cendE,@object
	.size		_ZN45_INTERNAL_1bbe769d_14_TensorShape_cu_44b696734cuda3std6ranges3__45__cpo4cendE,(_ZN45_INTERNAL_1bbe769d_14_TensorShape_cu_44b696734cuda3std3__45__cpo4rendE - _ZN45_INTERNAL_1bbe769d_14_TensorShape_cu_44b696734cuda3std6ranges3__45__cpo4cendE)
_ZN45_INTERNAL_1bbe769d_14_TensorShape_cu_44b696734cuda3std6ranges3__45__cpo4cendE:
	.zero		1
	.type		_ZN45_INTERNAL_1bbe769d_14_TensorShape_cu_44b696734cuda3std3__45__cpo4rendE,@object
	.size		_ZN45_INTERNAL_1bbe769d_14_TensorShape_cu_44b696734cuda3std3__45__cpo4rendE,(_ZN45_INTERNAL_1bbe769d_14_TensorShape_cu_44b696734cuda3std6ranges3__45__cpo4prevE - _ZN45_INTERNAL_1bbe769d_14_TensorShape_cu_44b696734cuda3std3__45__cpo4rendE)
_ZN45_INTERNAL_1bbe769d_14_TensorShape_cu_44b696734cuda3std3__45__cpo4rendE:
	.zero		1
	.type		_ZN45_INTERNAL_1bbe769d_14_TensorShape_cu_44b696734cuda3std6ranges3__45__cpo4prevE,@object
	.size		_ZN45_INTERNAL_1bbe769d_14_TensorShape_cu_44b696734cuda3std6ranges3__45__cpo4prevE,(_ZN45_INTERNAL_1bbe769d_14_TensorShape_cu_44b696734cuda3std6ranges3__45__cpo9iter_moveE - _ZN45_INTERNAL_1bbe769d_14_TensorShape_cu_44b696734cuda3std6ranges3__45__cpo4prevE)
_ZN45_INTERNAL_1bbe769d_14_TensorShape_cu_44b696734cuda3std6ranges3__45__cpo4prevE:
	.zero		1
	.type		_ZN45_INTERNAL_1bbe769d_14_TensorShape_cu_44b696734cuda3std6ranges3__45__cpo9iter_moveE,@object
	.size		_ZN45_INTERNAL_1bbe769d_14_TensorShape_cu_44b696734cuda3std6ranges3__45__cpo9iter_moveE,(.L_13 - _ZN45_INTERNAL_1bbe769d_14_TensorShape_cu_44b696734cuda3std6ranges3__45__cpo9iter_moveE)
_ZN45_INTERNAL_1bbe769d_14_TensorShape_cu_44b696734cuda3std6ranges3__45__cpo9iter_moveE:
	.zero		1
.L_13:
